	.target	sm_100a

	.elftype	@"ET_EXEC"


//--------------------- .note.nv.tkinfo           --------------------------
	.section	.note.nv.tkinfo,"",@"SHT_NOTE"
	.sectionflags	@"SHF_NOTE_NV_TKINFO"
	.tkinfo
        /*0018*/ 	.word	0x00000002
        /*0030*/ 	.string	""
        /*0030*/ 	.string	"ptxas"
        /*0030*/ 	.string	"Cuda compilation tools, release 13.0, V13.0.88"
        /*0030*/ 	.string	"Build cuda_13.0.r13.0/compiler.36424714_0"
        /*0030*/ 	.string	"-arch sm_100a -m 64 "



//--------------------- .note.nv.cuinfo           --------------------------
	.section	.note.nv.cuinfo,"",@"SHT_NOTE"
	.sectionflags	@"SHF_NOTE_NV_CUINFO"
        /*0018*/ 	.short	0x0002
        /*001a*/ 	.short	0x0064
        /*001c*/ 	.short	0x0082
	.zero		2


//--------------------- .nv.info                  --------------------------
	.section	.nv.info,"",@"SHT_CUDA_INFO"
	.align	4


	//----- nvinfo : EIATTR_REGCOUNT
	.align		4
        /*0000*/ 	.byte	0x04, 0x2f
        /*0002*/ 	.short	(.L_19 - .L_18)
	.align		4
.L_18:
        /*0004*/ 	.word	index@(_ZN7cutlass13device_kernelINS_4gemm6kernel13GemmUniversalIN4cute5tupleIJiiiiEEENS1_10collective13CollectiveMmaINS1_35MainloopSm100TmaUmmaWarpSpecializedILi17ELi2ELi4ENS5_IJNS4_1CILi1EEESB_SB_EEEEENS5_IJNSA_ILi128EEENSA_ILi64EEESF_EEENS_12float_e4m3_tENS5_IJlSB_lEEESH_SI_NS4_8TiledMMAINS4_8MMA_AtomIJNS4_10MMA_TraitsINS4_19SM100_MMA_F8F6F4_SSEJSH_SH_fSE_SF_NS4_17integral_constantINS4_4UMMA5MajorELSP_0EEESQ_NSN_INSO_7ScaleInELSR_0EEESS_EEEEEENS4_6LayoutISC_NS5_IJNSA_ILi0EEESW_SW_EEEEENS5_IJNS4_10UnderscoreESZ_SZ_EEEEENS4_13SM90_TMA_LOADENS4_14ComposedLayoutINS4_7SwizzleILi2ELi4ELi3EEENS4_18smem_ptr_flag_bitsILi8EEENSV_INS5_IJNSA_ILi8EEESF_EEENS5_IJSF_SB_EEEEEEEvNS4_8identityES12_S1C_vS1D_EENS_8epilogue10collective18CollectiveEpilogueINS1F_23Sm100TmaWarpSpecializedILi1ELi1ELi64ELb0ELb0EEEJSG_NS5_IJNSV_ISE_SB_EENSV_ISF_SB_EEEEESH_SI_SH_SI_NS1F_6fusion15FusionCallbacksIS1J_NS1N_17LinearCombinationISH_fSH_fLNS_15FloatRoundStyleE2EEESG_S1M_JEEENS4_5SM1004TMEM4LOAD26SM100_TMEM_LOAD_32dp32b64xES12_S1C_NS4_39AutoVectorizingCopyWithAssumedAlignmentILi128EEENS4_14SM90_TMA_STOREES1C_S1Y_S1Y_EEEvvEEEEvNT_6ParamsE)
        /*0008*/ 	.word	0x000000c2


	//----- nvinfo : EIATTR_FRAME_SIZE
	.align		4
.L_19:
        /*000c*/ 	.byte	0x04, 0x11
        /*000e*/ 	.short	(.L_21 - .L_20)
	.align		4
.L_20:
        /*0010*/ 	.word	index@($__internal_2_$__cuda_sm10x_tcgen05_guardrail_trap_unallocated_columns_being_dealloced)
        /*0014*/ 	.word	0x00000000


	//----- nvinfo : EIATTR_FRAME_SIZE
	.align		4
.L_21:
        /*0018*/ 	.byte	0x04, 0x11
        /*001a*/ 	.short	(.L_23 - .L_22)
	.align		4
.L_22:
        /*001c*/ 	.word	index@($__internal_1_$__cuda_sm10x_tcgen05_guardrail_trap_phase_invalid_during_alloc)
        /*0020*/ 	.word	0x00000000


	//----- nvinfo : EIATTR_FRAME_SIZE
	.align		4
.L_23:
        /*0024*/ 	.byte	0x04, 0x11
        /*0026*/ 	.short	(.L_25 - .L_24)
	.align		4
.L_24:
        /*0028*/ 	.word	index@($__internal_0_$__cuda_sm10x_tcgen05_guardrail_trap_col_being_dealloced_not_returned_by_alloc)
        /*002c*/ 	.word	0x00000000


	//----- nvinfo : EIATTR_FRAME_SIZE
	.align		4
.L_25:
        /*0030*/ 	.byte	0x04, 0x11
        /*0032*/ 	.short	(.L_27 - .L_26)
	.align		4
.L_26:
        /*0034*/ 	.word	index@(_ZN7cutlass13device_kernelINS_4gemm6kernel13GemmUniversalIN4cute5tupleIJiiiiEEENS1_10collective13CollectiveMmaINS1_35MainloopSm100TmaUmmaWarpSpecializedILi17ELi2ELi4ENS5_IJNS4_1CILi1EEESB_SB_EEEEENS5_IJNSA_ILi128EEENSA_ILi64EEESF_EEENS_12float_e4m3_tENS5_IJlSB_lEEESH_SI_NS4_8TiledMMAINS4_8MMA_AtomIJNS4_10MMA_TraitsINS4_19SM100_MMA_F8F6F4_SSEJSH_SH_fSE_SF_NS4_17integral_constantINS4_4UMMA5MajorELSP_0EEESQ_NSN_INSO_7ScaleInELSR_0EEESS_EEEEEENS4_6LayoutISC_NS5_IJNSA_ILi0EEESW_SW_EEEEENS5_IJNS4_10UnderscoreESZ_SZ_EEEEENS4_13SM90_TMA_LOADENS4_14ComposedLayoutINS4_7SwizzleILi2ELi4ELi3EEENS4_18smem_ptr_flag_bitsILi8EEENSV_INS5_IJNSA_ILi8EEESF_EEENS5_IJSF_SB_EEEEEEEvNS4_8identityES12_S1C_vS1D_EENS_8epilogue10collective18CollectiveEpilogueINS1F_23Sm100TmaWarpSpecializedILi1ELi1ELi64ELb0ELb0EEEJSG_NS5_IJNSV_ISE_SB_EENSV_ISF_SB_EEEEESH_SI_SH_SI_NS1F_6fusion15FusionCallbacksIS1J_NS1N_17LinearCombinationISH_fSH_fLNS_15FloatRoundStyleE2EEESG_S1M_JEEENS4_5SM1004TMEM4LOAD26SM100_TMEM_LOAD_32dp32b64xES12_S1C_NS4_39AutoVectorizingCopyWithAssumedAlignmentILi128EEENS4_14SM90_TMA_STOREES1C_S1Y_S1Y_EEEvvEEEEvNT_6ParamsE)
        /*0038*/ 	.word	0x00000000


	//----- nvinfo : EIATTR_MIN_STACK_SIZE
	.align		4
.L_27:
        /*003c*/ 	.byte	0x04, 0x12
        /*003e*/ 	.short	(.L_29 - .L_28)
	.align		4
.L_28:
        /*0040*/ 	.word	index@(_ZN7cutlass13device_kernelINS_4gemm6kernel13GemmUniversalIN4cute5tupleIJiiiiEEENS1_10collective13CollectiveMmaINS1_35MainloopSm100TmaUmmaWarpSpecializedILi17ELi2ELi4ENS5_IJNS4_1CILi1EEESB_SB_EEEEENS5_IJNSA_ILi128EEENSA_ILi64EEESF_EEENS_12float_e4m3_tENS5_IJlSB_lEEESH_SI_NS4_8TiledMMAINS4_8MMA_AtomIJNS4_10MMA_TraitsINS4_19SM100_MMA_F8F6F4_SSEJSH_SH_fSE_SF_NS4_17integral_constantINS4_4UMMA5MajorELSP_0EEESQ_NSN_INSO_7ScaleInELSR_0EEESS_EEEEEENS4_6LayoutISC_NS5_IJNSA_ILi0EEESW_SW_EEEEENS5_IJNS4_10UnderscoreESZ_SZ_EEEEENS4_13SM90_TMA_LOADENS4_14ComposedLayoutINS4_7SwizzleILi2ELi4ELi3EEENS4_18smem_ptr_flag_bitsILi8EEENSV_INS5_IJNSA_ILi8EEESF_EEENS5_IJSF_SB_EEEEEEEvNS4_8identityES12_S1C_vS1D_EENS_8epilogue10collective18CollectiveEpilogueINS1F_23Sm100TmaWarpSpecializedILi1ELi1ELi64ELb0ELb0EEEJSG_NS5_IJNSV_ISE_SB_EENSV_ISF_SB_EEEEESH_SI_SH_SI_NS1F_6fusion15FusionCallbacksIS1J_NS1N_17LinearCombinationISH_fSH_fLNS_15FloatRoundStyleE2EEESG_S1M_JEEENS4_5SM1004TMEM4LOAD26SM100_TMEM_LOAD_32dp32b64xES12_S1C_NS4_39AutoVectorizingCopyWithAssumedAlignmentILi128EEENS4_14SM90_TMA_STOREES1C_S1Y_S1Y_EEEvvEEEEvNT_6ParamsE)
        /*0044*/ 	.word	0x00000000
.L_29:


//--------------------- .nv.compat                --------------------------
	.section	.nv.compat,"",@"SHT_CUDA_COMPAT_INFO"
	.align	4
        /*0000*/ 	.byte	0x02, 0x09, 0x01, 0x00, 0x02, 0x02, 0x02, 0x00, 0x02, 0x05, 0x05, 0x00, 0x03, 0x07, 0x01, 0x01
        /*0010*/ 	.byte	0x02, 0x03, 0x01, 0x00, 0x02, 0x06, 0x01, 0x00, 0x04, 0x0b, 0x08, 0x00, 0x09, 0x00, 0x00, 0x00
        /*0020*/ 	.byte	0x00, 0x00, 0x00, 0x00


//--------------------- .nv.info._ZN7cutlass13device_kernelINS_4gemm6kernel13GemmUniversalIN4cute5tupleIJiiiiEEENS1_10collective13CollectiveMmaINS1_35MainloopSm100TmaUmmaWarpSpecializedILi17ELi2ELi4ENS5_IJNS4_1CILi1EEESB_SB_EEEEENS5_IJNSA_ILi128EEENSA_ILi64EEESF_EEENS_12float_e4m3_tENS5_IJlSB_lEEESH_SI_NS4_8TiledMMAINS4_8MMA_AtomIJNS4_10MMA_TraitsINS4_19SM100_MMA_F8F6F4_SSEJSH_SH_fSE_SF_NS4_17integral_constantINS4_4UMMA5MajorELSP_0EEESQ_NSN_INSO_7ScaleInELSR_0EEESS_EEEEEENS4_6LayoutISC_NS5_IJNSA_ILi0EEESW_SW_EEEEENS5_IJNS4_10UnderscoreESZ_SZ_EEEEENS4_13SM90_TMA_LOADENS4_14ComposedLayoutINS4_7SwizzleILi2ELi4ELi3EEENS4_18smem_ptr_flag_bitsILi8EEENSV_INS5_IJNSA_ILi8EEESF_EEENS5_IJSF_SB_EEEEEEEvNS4_8identityES12_S1C_vS1D_EENS_8epilogue10collective18CollectiveEpilogueINS1F_23Sm100TmaWarpSpecializedILi1ELi1ELi64ELb0ELb0EEEJSG_NS5_IJNSV_ISE_SB_EENSV_ISF_SB_EEEEESH_SI_SH_SI_NS1F_6fusion15FusionCallbacksIS1J_NS1N_17LinearCombinationISH_fSH_fLNS_15FloatRoundStyleE2EEESG_S1M_JEEENS4_5SM1004TMEM4LOAD26SM100_TMEM_LOAD_32dp32b64xES12_S1C_NS4_39AutoVectorizingCopyWithAssumedAlignmentILi128EEENS4_14SM90_TMA_STOREES1C_S1Y_S1Y_EEEvvEEEEvNT_6ParamsE --------------------------
	.section	.nv.info._ZN7cutlass13device_kernelINS_4gemm6kernel13GemmUniversalIN4cute5tupleIJiiiiEEENS1_10collective13CollectiveMmaINS1_35MainloopSm100TmaUmmaWarpSpecializedILi17ELi2ELi4ENS5_IJNS4_1CILi1EEESB_SB_EEEEENS5_IJNSA_ILi128EEENSA_ILi64EEESF_EEENS_12float_e4m3_tENS5_IJlSB_lEEESH_SI_NS4_8TiledMMAINS4_8MMA_AtomIJNS4_10MMA_TraitsINS4_19SM100_MMA_F8F6F4_SSEJSH_SH_fSE_SF_NS4_17integral_constantINS4_4UMMA5MajorELSP_0EEESQ_NSN_INSO_7ScaleInELSR_0EEESS_EEEEEENS4_6LayoutISC_NS5_IJNSA_ILi0EEESW_SW_EEEEENS5_IJNS4_10UnderscoreESZ_SZ_EEEEENS4_13SM90_TMA_LOADENS4_14ComposedLayoutINS4_7SwizzleILi2ELi4ELi3EEENS4_18smem_ptr_flag_bitsILi8EEENSV_INS5_IJNSA_ILi8EEESF_EEENS5_IJSF_SB_EEEEEEEvNS4_8identityES12_S1C_vS1D_EENS_8epilogue10collective18CollectiveEpilogueINS1F_23Sm100TmaWarpSpecializedILi1ELi1ELi64ELb0ELb0EEEJSG_NS5_IJNSV_ISE_SB_EENSV_ISF_SB_EEEEESH_SI_SH_SI_NS1F_6fusion15FusionCallbacksIS1J_NS1N_17LinearCombinationISH_fSH_fLNS_15FloatRoundStyleE2EEESG_S1M_JEEENS4_5SM1004TMEM4LOAD26SM100_TMEM_LOAD_32dp32b64xES12_S1C_NS4_39AutoVectorizingCopyWithAssumedAlignmentILi128EEENS4_14SM90_TMA_STOREES1C_S1Y_S1Y_EEEvvEEEEvNT_6ParamsE,"",@"SHT_CUDA_INFO"
	.sectionflags	@""
	.align	4


	//----- nvinfo : EIATTR_CUDA_API_VERSION
	.align		4
        /*0000*/ 	.byte	0x04, 0x37
        /*0002*/ 	.short	(.L_31 - .L_30)
.L_30:
        /*0004*/ 	.word	0x00000082


	//----- nvinfo : EIATTR_KPARAM_INFO
	.align		4
.L_31:
        /*0008*/ 	.byte	0x04, 0x17
        /*000a*/ 	.short	(.L_33 - .L_32)
.L_32:
        /*000c*/ 	.word	0x00000000
        /*0010*/ 	.short	0x0000
        /*0012*/ 	.short	0x0000
        /*0014*/ 	.byte	0x00, 0xf0, 0x01, 0x20


	//----- nvinfo : EIATTR_AT_ENTRY_FRAGMENTS
	.align		4
.L_33:
        /*0018*/ 	.byte	0x04, 0x4f
        /*001a*/ 	.short	(.L_35 - .L_34)


	//   ....[0]....
.L_34:
        /*001c*/ 	.word	0x00000006


	//----- nvinfo : EIATTR_RESERVED_SMEM_USED
	.align		4
.L_35:
        /*0020*/ 	.byte	0x01, 0x41
	.zero		2


	//----- nvinfo : EIATTR_SPARSE_MMA_MASK
	.align		4
        /*0024*/ 	.byte	0x03, 0x50
        /*0026*/ 	.short	0x0000


	//----- nvinfo : EIATTR_TCGEN05_1CTA_USED
	.align		4
        /*0028*/ 	.byte	0x01, 0x51
	.zero		2


	//----- nvinfo : EIATTR_MAXREG_COUNT
	.align		4
        /*002c*/ 	.byte	0x03, 0x1b
        /*002e*/ 	.short	0x00ff


	//----- nvinfo : EIATTR_NUM_BARRIERS
	.align		4
        /*0030*/ 	.byte	0x02, 0x4c
        /*0032*/ 	.byte	0x07
	.zero		1


	//----- nvinfo : EIATTR_EXTERNS
	.align		4
        /*0034*/ 	.byte	0x04, 0x0f
        /*0036*/ 	.short	(.L_37 - .L_36)


	//   ....[0]....
	.align		4
.L_36:
        /*0038*/ 	.word	index@(__assertfail)


	//----- nvinfo : EIATTR_MERCURY_ISA_VERSION
	.align		4
.L_37:
        /*003c*/ 	.byte	0x03, 0x5f
        /*003e*/ 	.short	0x0101


	//----- nvinfo : EIATTR_INT_WARP_WIDE_INSTR_OFFSETS
	.align		4
        /*0040*/ 	.byte	0x04, 0x31
        /*0042*/ 	.short	(.L_39 - .L_38)


	//   ....[0]....
.L_38:
        /*0044*/ 	.word	0x00001f50


	//   ....[1]....
        /*0048*/ 	.word	0x00004010


	//   ....[2]....
        /*004c*/ 	.word	0x00004030


	//   ....[3]....
        /*0050*/ 	.word	0x00004060


	//   ....[4]....
        /*0054*/ 	.word	0x00004a70


	//   ....[5]....
        /*0058*/ 	.word	0x00004b60


	//----- nvinfo : EIATTR_COOP_GROUP_MASK_REGIDS
	.align		4
.L_39:
        /*005c*/ 	.byte	0x04, 0x29
        /*005e*/ 	.short	(.L_41 - .L_40)


	//   ....[0]....
.L_40:
        /*0060*/ 	.word	0xffffffff


	//   ....[1]....
        /*0064*/ 	.word	0xffffffff


	//   ....[2]....
        /*0068*/ 	.word	0xffffffff


	//   ....[3]....
        /*006c*/ 	.word	0xffffffff


	//   ....[4]....
        /*0070*/ 	.word	0xffffffff


	//   ....[5]....
        /*0074*/ 	.word	0xffffffff


	//   ....[6]....
        /*0078*/ 	.word	0xffffffff


	//   ....[7]....
        /*007c*/ 	.word	0xffffffff


	//   ....[8]....
        /*0080*/ 	.word	0xffffffff


	//   ....[9]....
        /*0084*/ 	.word	0xffffffff


	//   ....[10]....
        /*0088*/ 	.word	0xffffffff


	//   ....[11]....
        /*008c*/ 	.word	0xffffffff


	//   ....[12]....
        /*0090*/ 	.word	0xffffffff


	//----- nvinfo : EIATTR_COOP_GROUP_INSTR_OFFSETS
	.align		4
.L_41:
        /*0094*/ 	.byte	0x04, 0x28
        /*0096*/ 	.short	(.L_43 - .L_42)


	//   ....[0]....
.L_42:
        /*0098*/ 	.word	0x00000090


	//   ....[1]....
        /*009c*/ 	.word	0x000004d0


	//   ....[2]....
        /*00a0*/ 	.word	0x00000810


	//   ....[3]....
        /*00a4*/ 	.word	0x00000950


	//   ....[4]....
        /*00a8*/ 	.word	0x00000a50


	//   ....[5]....
        /*00ac*/ 	.word	0x00000bc0


	//   ....[6]....
        /*00b0*/ 	.word	0x00000d60


	//   ....[7]....
        /*00b4*/ 	.word	0x00001e30


	//   ....[8]....
        /*00b8*/ 	.word	0x00003360


	//   ....[9]....
        /*00bc*/ 	.word	0x00003570


	//   ....[10]....
        /*00c0*/ 	.word	0x000035a0


	//   ....[11]....
        /*00c4*/ 	.word	0x00003ef0


	//   ....[12]....
        /*00c8*/ 	.word	0x00004120


	//----- nvinfo : EIATTR_VRC_CTA_INIT_COUNT
	.align		4
.L_43:
        /*00cc*/ 	.byte	0x02, 0x4a
        /*00ce*/ 	.byte	0x80
	.zero		1


	//----- nvinfo : EIATTR_SYSCALL_OFFSETS
	.align		4
        /*00d0*/ 	.byte	0x04, 0x46
        /*00d2*/ 	.short	(.L_45 - .L_44)


	//   ....[0]....
.L_44:
        /*00d4*/ 	.word	0x00005550


	//   ....[1]....
        /*00d8*/ 	.word	0x00005690


	//   ....[2]....
        /*00dc*/ 	.word	0x00005e30


	//----- nvinfo : EIATTR_MBARRIER_INSTR_OFFSETS
	.align		4
.L_45:
        /*00e0*/ 	.byte	0x04, 0x39
        /*00e2*/ 	.short	(.L_47 - .L_46)


	//   ....[0]....
.L_46:
        /*00e4*/ 	.word	0x000005d0
        /*00e8*/ 	.word	0x000000ff
        /*00ec*/ 	.word	0x00000000
        /*00f0*/ 	.short	0x0100
        /*00f2*/ 	.byte	0x05
	.zero		1


	//   ....[1]....
        /*00f4*/ 	.word	0x000005e0
        /*00f8*/ 	.word	0x000000ff
        /*00fc*/ 	.word	0x00000088
        /*0100*/ 	.short	0x0100
        /*0102*/ 	.byte	0x05
	.zero		1


	//   ....[2]....
        /*0104*/ 	.word	0x000005f0
        /*0108*/ 	.word	0x000000ff
        /*010c*/ 	.word	0x00000008
        /*0110*/ 	.short	0x0100
        /*0112*/ 	.byte	0x05
	.zero		1


	//   ....[3]....
        /*0114*/ 	.word	0x00000600
        /*0118*/ 	.word	0x000000ff
        /*011c*/ 	.word	0x00000090
        /*0120*/ 	.short	0x0100
        /*0122*/ 	.byte	0x05
	.zero		1


	//   ....[4]....
        /*0124*/ 	.word	0x00000610
        /*0128*/ 	.word	0x000000ff
        /*012c*/ 	.word	0x00000010
        /*0130*/ 	.short	0x0100
        /*0132*/ 	.byte	0x05
	.zero		1


	//   ....[5]....
        /*0134*/ 	.word	0x00000620
        /*0138*/ 	.word	0x000000ff
        /*013c*/ 	.word	0x00000098
        /*0140*/ 	.short	0x0100
        /*0142*/ 	.byte	0x05
	.zero		1


	//   ....[6]....
        /*0144*/ 	.word	0x00000630
        /*0148*/ 	.word	0x000000ff
        /*014c*/ 	.word	0x00000018
        /*0150*/ 	.short	0x0100
        /*0152*/ 	.byte	0x05
	.zero		1


	//   ....[7]....
        /*0154*/ 	.word	0x00000640
        /*0158*/ 	.word	0x000000ff
        /*015c*/ 	.word	0x000000a0
        /*0160*/ 	.short	0x0100
        /*0162*/ 	.byte	0x05
	.zero		1


	//   ....[8]....
        /*0164*/ 	.word	0x00000650
        /*0168*/ 	.word	0x000000ff
        /*016c*/ 	.word	0x00000020
        /*0170*/ 	.short	0x0100
        /*0172*/ 	.byte	0x05
	.zero		1


	//   ....[9]....
        /*0174*/ 	.word	0x00000660
        /*0178*/ 	.word	0x000000ff
        /*017c*/ 	.word	0x000000a8
        /*0180*/ 	.short	0x0100
        /*0182*/ 	.byte	0x05
	.zero		1


	//   ....[10]....
        /*0184*/ 	.word	0x00000670
        /*0188*/ 	.word	0x000000ff
        /*018c*/ 	.word	0x00000028
        /*0190*/ 	.short	0x0100
        /*0192*/ 	.byte	0x05
	.zero		1


	//   ....[11]....
        /*0194*/ 	.word	0x00000680
        /*0198*/ 	.word	0x000000ff
        /*019c*/ 	.word	0x000000b0
        /*01a0*/ 	.short	0x0100
        /*01a2*/ 	.byte	0x05
	.zero		1


	//   ....[12]....
        /*01a4*/ 	.word	0x00000690
        /*01a8*/ 	.word	0x000000ff
        /*01ac*/ 	.word	0x00000030
        /*01b0*/ 	.short	0x0100
        /*01b2*/ 	.byte	0x05
	.zero		1


	//   ....[13]....
        /*01b4*/ 	.word	0x000006a0
        /*01b8*/ 	.word	0x000000ff
        /*01bc*/ 	.word	0x000000b8
        /*01c0*/ 	.short	0x0100
        /*01c2*/ 	.byte	0x05
	.zero		1


	//   ....[14]....
        /*01c4*/ 	.word	0x000006b0
        /*01c8*/ 	.word	0x000000ff
        /*01cc*/ 	.word	0x00000038
        /*01d0*/ 	.short	0x0100
        /*01d2*/ 	.byte	0x05
	.zero		1


	//   ....[15]....
        /*01d4*/ 	.word	0x000006c0
        /*01d8*/ 	.word	0x000000ff
        /*01dc*/ 	.word	0x000000c0
        /*01e0*/ 	.short	0x0100
        /*01e2*/ 	.byte	0x05
	.zero		1


	//   ....[16]....
        /*01e4*/ 	.word	0x000006d0
        /*01e8*/ 	.word	0x000000ff
        /*01ec*/ 	.word	0x00000040
        /*01f0*/ 	.short	0x0100
        /*01f2*/ 	.byte	0x05
	.zero		1


	//   ....[17]....
        /*01f4*/ 	.word	0x000006e0
        /*01f8*/ 	.word	0x000000ff
        /*01fc*/ 	.word	0x000000c8
        /*0200*/ 	.short	0x0100
        /*0202*/ 	.byte	0x05
	.zero		1


	//   ....[18]....
        /*0204*/ 	.word	0x000006f0
        /*0208*/ 	.word	0x000000ff
        /*020c*/ 	.word	0x00000048
        /*0210*/ 	.short	0x0100
        /*0212*/ 	.byte	0x05
	.zero		1


	//   ....[19]....
        /*0214*/ 	.word	0x00000700
        /*0218*/ 	.word	0x000000ff
        /*021c*/ 	.word	0x000000d0
        /*0220*/ 	.short	0x0100
        /*0222*/ 	.byte	0x05
	.zero		1


	//   ....[20]....
        /*0224*/ 	.word	0x00000710
        /*0228*/ 	.word	0x000000ff
        /*022c*/ 	.word	0x00000050
        /*0230*/ 	.short	0x0100
        /*0232*/ 	.byte	0x05
	.zero		1


	//   ....[21]....
        /*0234*/ 	.word	0x00000720
        /*0238*/ 	.word	0x000000ff
        /*023c*/ 	.word	0x000000d8
        /*0240*/ 	.short	0x0100
        /*0242*/ 	.byte	0x05
	.zero		1


	//   ....[22]....
        /*0244*/ 	.word	0x00000730
        /*0248*/ 	.word	0x000000ff
        /*024c*/ 	.word	0x00000058
        /*0250*/ 	.short	0x0100
        /*0252*/ 	.byte	0x05
	.zero		1


	//   ....[23]....
        /*0254*/ 	.word	0x00000740
        /*0258*/ 	.word	0x000000ff
        /*025c*/ 	.word	0x000000e0
        /*0260*/ 	.short	0x0100
        /*0262*/ 	.byte	0x05
	.zero		1


	//   ....[24]....
        /*0264*/ 	.word	0x00000750
        /*0268*/ 	.word	0x000000ff
        /*026c*/ 	.word	0x00000060
        /*0270*/ 	.short	0x0100
        /*0272*/ 	.byte	0x05
	.zero		1


	//   ....[25]....
        /*0274*/ 	.word	0x00000760
        /*0278*/ 	.word	0x000000ff
        /*027c*/ 	.word	0x000000e8
        /*0280*/ 	.short	0x0100
        /*0282*/ 	.byte	0x05
	.zero		1


	//   ....[26]....
        /*0284*/ 	.word	0x00000770
        /*0288*/ 	.word	0x000000ff
        /*028c*/ 	.word	0x00000068
        /*0290*/ 	.short	0x0100
        /*0292*/ 	.byte	0x05
	.zero		1


	//   ....[27]....
        /*0294*/ 	.word	0x00000780
        /*0298*/ 	.word	0x000000ff
        /*029c*/ 	.word	0x000000f0
        /*02a0*/ 	.short	0x0100
        /*02a2*/ 	.byte	0x05
	.zero		1


	//   ....[28]....
        /*02a4*/ 	.word	0x00000790
        /*02a8*/ 	.word	0x000000ff
        /*02ac*/ 	.word	0x00000070
        /*02b0*/ 	.short	0x0100
        /*02b2*/ 	.byte	0x05
	.zero		1


	//   ....[29]....
        /*02b4*/ 	.word	0x000007a0
        /*02b8*/ 	.word	0x000000ff
        /*02bc*/ 	.word	0x000000f8
        /*02c0*/ 	.short	0x0100
        /*02c2*/ 	.byte	0x05
	.zero		1


	//   ....[30]....
        /*02c4*/ 	.word	0x000007b0
        /*02c8*/ 	.word	0x000000ff
        /*02cc*/ 	.word	0x00000078
        /*02d0*/ 	.short	0x0100
        /*02d2*/ 	.byte	0x05
	.zero		1


	//   ....[31]....
        /*02d4*/ 	.word	0x000007c0
        /*02d8*/ 	.word	0x000000ff
        /*02dc*/ 	.word	0x00000100
        /*02e0*/ 	.short	0x0100
        /*02e2*/ 	.byte	0x05
	.zero		1


	//   ....[32]....
        /*02e4*/ 	.word	0x000007d0
        /*02e8*/ 	.word	0x000000ff
        /*02ec*/ 	.word	0x00000080
        /*02f0*/ 	.short	0x0100
        /*02f2*/ 	.byte	0x05
	.zero		1


	//   ....[33]....
        /*02f4*/ 	.word	0x000007e0
        /*02f8*/ 	.word	0x000000ff
        /*02fc*/ 	.word	0x00000108
        /*0300*/ 	.short	0x0100
        /*0302*/ 	.byte	0x05
	.zero		1


	//   ....[34]....
        /*0304*/ 	.word	0x00000920
        /*0308*/ 	.word	0x000000ff
        /*030c*/ 	.word	0x00000110
        /*0310*/ 	.short	0x0100
        /*0312*/ 	.byte	0x06
	.zero		1


	//   ....[35]....
        /*0314*/ 	.word	0x00000930
        /*0318*/ 	.word	0x000000ff
        /*031c*/ 	.word	0x00000118
        /*0320*/ 	.short	0x0100
        /*0322*/ 	.byte	0x06
	.zero		1


	//   ....[36]....
        /*0324*/ 	.word	0x00000a20
        /*0328*/ 	.word	0x000000ff
        /*032c*/ 	.word	0x00000120
        /*0330*/ 	.short	0x0100
        /*0332*/ 	.byte	0x05
	.zero		1


	//   ....[37]....
        /*0334*/ 	.word	0x00000a30
        /*0338*/ 	.word	0x000000ff
        /*033c*/ 	.word	0x00000128
        /*0340*/ 	.short	0x0100
        /*0342*/ 	.byte	0x05
	.zero		1


	//   ....[38]....
        /*0344*/ 	.word	0x00000b70
        /*0348*/ 	.word	0x000000ff
        /*034c*/ 	.word	0x00000130
        /*0350*/ 	.short	0x0100
        /*0352*/ 	.byte	0x05
	.zero		1


	//   ....[39]....
        /*0354*/ 	.word	0x00000b80
        /*0358*/ 	.word	0x000000ff
        /*035c*/ 	.word	0x00000140
        /*0360*/ 	.short	0x0100
        /*0362*/ 	.byte	0x05
	.zero		1


	//   ....[40]....
        /*0364*/ 	.word	0x00000b90
        /*0368*/ 	.word	0x000000ff
        /*036c*/ 	.word	0x00000138
        /*0370*/ 	.short	0x0100
        /*0372*/ 	.byte	0x05
	.zero		1


	//   ....[41]....
        /*0374*/ 	.word	0x00000ba0
        /*0378*/ 	.word	0x000000ff
        /*037c*/ 	.word	0x00000148
        /*0380*/ 	.short	0x0100
        /*0382*/ 	.byte	0x05
	.zero		1


	//   ....[42]....
        /*0384*/ 	.word	0x00000cd0
        /*0388*/ 	.word	0x000000ff
        /*038c*/ 	.word	0x00000150
        /*0390*/ 	.short	0x0100
        /*0392*/ 	.byte	0x06
	.zero		1


	//   ....[43]....
        /*0394*/ 	.word	0x00000ce0
        /*0398*/ 	.word	0x000000ff
        /*039c*/ 	.word	0x00000170
        /*03a0*/ 	.short	0x0100
        /*03a2*/ 	.byte	0x06
	.zero		1


	//   ....[44]....
        /*03a4*/ 	.word	0x00000cf0
        /*03a8*/ 	.word	0x000000ff
        /*03ac*/ 	.word	0x00000158
        /*03b0*/ 	.short	0x0100
        /*03b2*/ 	.byte	0x06
	.zero		1


	//   ....[45]....
        /*03b4*/ 	.word	0x00000d00
        /*03b8*/ 	.word	0x000000ff
        /*03bc*/ 	.word	0x00000178
        /*03c0*/ 	.short	0x0100
        /*03c2*/ 	.byte	0x06
	.zero		1


	//   ....[46]....
        /*03c4*/ 	.word	0x00000d10
        /*03c8*/ 	.word	0x000000ff
        /*03cc*/ 	.word	0x00000160
        /*03d0*/ 	.short	0x0100
        /*03d2*/ 	.byte	0x06
	.zero		1


	//   ....[47]....
        /*03d4*/ 	.word	0x00000d20
        /*03d8*/ 	.word	0x000000ff
        /*03dc*/ 	.word	0x00000180
        /*03e0*/ 	.short	0x0100
        /*03e2*/ 	.byte	0x06
	.zero		1


	//   ....[48]....
        /*03e4*/ 	.word	0x00000d30
        /*03e8*/ 	.word	0x000000ff
        /*03ec*/ 	.word	0x00000168
        /*03f0*/ 	.short	0x0100
        /*03f2*/ 	.byte	0x06
	.zero		1


	//   ....[49]....
        /*03f4*/ 	.word	0x00000d40
        /*03f8*/ 	.word	0x000000ff
        /*03fc*/ 	.word	0x00000188
        /*0400*/ 	.short	0x0100
        /*0402*/ 	.byte	0x06
	.zero		1


	//   ....[50]....
        /*0404*/ 	.word	0x00000e30
        /*0408*/ 	.word	0x000000ff
        /*040c*/ 	.word	0x00000190
        /*0410*/ 	.short	0x0100
        /*0412*/ 	.byte	0x05
	.zero		1


	//   ....[51]....
        /*0414*/ 	.word	0x00000e40
        /*0418*/ 	.word	0x000000ff
        /*041c*/ 	.word	0x000001a0
        /*0420*/ 	.short	0x0100
        /*0422*/ 	.byte	0x05
	.zero		1


	//   ....[52]....
        /*0424*/ 	.word	0x00000e50
        /*0428*/ 	.word	0x000000ff
        /*042c*/ 	.word	0x00000198
        /*0430*/ 	.short	0x0100
        /*0432*/ 	.byte	0x05
	.zero		1


	//   ....[53]....
        /*0434*/ 	.word	0x00000e60
        /*0438*/ 	.word	0x000000ff
        /*043c*/ 	.word	0x000001a8
        /*0440*/ 	.short	0x0100
        /*0442*/ 	.byte	0x05
	.zero		1


	//   ....[54]....
        /*0444*/ 	.word	0x00001730
        /*0448*/ 	.word	0x00000003
        /*044c*/ 	.word	0x000001a0
        /*0450*/ 	.short	0x010a
        /*0452*/ 	.byte	0xff
	.zero		1


	//   ....[55]....
        /*0454*/ 	.word	0x00001760
        /*0458*/ 	.word	0x00000003
        /*045c*/ 	.word	0x00000190
        /*0460*/ 	.short	0x0101
        /*0462*/ 	.byte	0xff
	.zero		1


	//   ....[56]....
        /*0464*/ 	.word	0x00001830
        /*0468*/ 	.word	0x000000ff
        /*046c*/ 	.word	0x00000088
        /*0470*/ 	.short	0x010a
        /*0472*/ 	.byte	0x08
	.zero		1


	//   ....[57]....
        /*0474*/ 	.word	0x000018d0
        /*0478*/ 	.word	0x000000ff
        /*047c*/ 	.word	0x00000088
        /*0480*/ 	.short	0x010a
        /*0482*/ 	.byte	0x21
	.zero		1


	//   ....[58]....
        /*0484*/ 	.word	0x00001a20
        /*0488*/ 	.word	0x000000ff
        /*048c*/ 	.word	0x00000088
        /*0490*/ 	.short	0x010a
        /*0492*/ 	.byte	0x08
	.zero		1


	//   ....[59]....
        /*0494*/ 	.word	0x00001b30
        /*0498*/ 	.word	0x000000ff
        /*049c*/ 	.word	0x00000128
        /*04a0*/ 	.short	0x0101
        /*04a2*/ 	.byte	0x04
	.zero		1


	//   ....[60]....
        /*04a4*/ 	.word	0x00001b50
        /*04a8*/ 	.word	0x000000ff
        /*04ac*/ 	.word	0x00000088
        /*04b0*/ 	.short	0x010a
        /*04b2*/ 	.byte	0x08
	.zero		1


	//   ....[61]....
        /*04b4*/ 	.word	0x00001bd0
        /*04b8*/ 	.word	0x000000ff
        /*04bc*/ 	.word	0x00000088
        /*04c0*/ 	.short	0x010a
        /*04c2*/ 	.byte	0x11
	.zero		1


	//   ....[62]....
        /*04c4*/ 	.word	0x00001d20
        /*04c8*/ 	.word	0x000000ff
        /*04cc*/ 	.word	0x00000088
        /*04d0*/ 	.short	0x010a
        /*04d2*/ 	.byte	0x08
	.zero		1


	//   ....[63]....
        /*04d4*/ 	.word	0x00001e60
        /*04d8*/ 	.word	0x00000002
        /*04dc*/ 	.word	0x00000130
        /*04e0*/ 	.short	0x010a
        /*04e2*/ 	.byte	0xff
	.zero		1


	//   ....[64]....
        /*04e4*/ 	.word	0x00001f20
        /*04e8*/ 	.word	0x00000002
        /*04ec*/ 	.word	0x00000000
        /*04f0*/ 	.short	0x0101
        /*04f2*/ 	.byte	0xff
	.zero		1


	//   ....[65]....
        /*04f4*/ 	.word	0x00002480
        /*04f8*/ 	.word	0x000000ff
        /*04fc*/ 	.word	0x00000000
        /*0500*/ 	.short	0x010a
        /*0502*/ 	.byte	0x05
	.zero		1


	//   ....[66]....
        /*0504*/ 	.word	0x00002510
        /*0508*/ 	.word	0x000000ff
        /*050c*/ 	.word	0x00000000
        /*0510*/ 	.short	0x010a
        /*0512*/ 	.byte	0x05
	.zero		1


	//   ....[67]....
        /*0514*/ 	.word	0x000025a0
        /*0518*/ 	.word	0x000000ff
        /*051c*/ 	.word	0x00000000
        /*0520*/ 	.short	0x010a
        /*0522*/ 	.byte	0x05
	.zero		1


	//   ....[68]....
        /*0524*/ 	.word	0x00002630
        /*0528*/ 	.word	0x000000ff
        /*052c*/ 	.word	0x00000000
        /*0530*/ 	.short	0x010a
        /*0532*/ 	.byte	0x05
	.zero		1


	//   ....[69]....
        /*0534*/ 	.word	0x000026c0
        /*0538*/ 	.word	0x000000ff
        /*053c*/ 	.word	0x00000000
        /*0540*/ 	.short	0x010a
        /*0542*/ 	.byte	0x05
	.zero		1


	//   ....[70]....
        /*0544*/ 	.word	0x00002750
        /*0548*/ 	.word	0x000000ff
        /*054c*/ 	.word	0x00000000
        /*0550*/ 	.short	0x010a
        /*0552*/ 	.byte	0x05
	.zero		1


	//   ....[71]....
        /*0554*/ 	.word	0x000027e0
        /*0558*/ 	.word	0x000000ff
        /*055c*/ 	.word	0x00000000
        /*0560*/ 	.short	0x010a
        /*0562*/ 	.byte	0x05
	.zero		1


	//   ....[72]....
        /*0564*/ 	.word	0x00002870
        /*0568*/ 	.word	0x000000ff
        /*056c*/ 	.word	0x00000000
        /*0570*/ 	.short	0x010a
        /*0572*/ 	.byte	0x05
	.zero		1


	//   ....[73]....
        /*0574*/ 	.word	0x00002900
        /*0578*/ 	.word	0x000000ff
        /*057c*/ 	.word	0x00000000
        /*0580*/ 	.short	0x010a
        /*0582*/ 	.byte	0x05
	.zero		1


	//   ....[74]....
        /*0584*/ 	.word	0x00002990
        /*0588*/ 	.word	0x000000ff
        /*058c*/ 	.word	0x00000000
        /*0590*/ 	.short	0x010a
        /*0592*/ 	.byte	0x05
	.zero		1


	//   ....[75]....
        /*0594*/ 	.word	0x00002a20
        /*0598*/ 	.word	0x000000ff
        /*059c*/ 	.word	0x00000000
        /*05a0*/ 	.short	0x010a
        /*05a2*/ 	.byte	0x05
	.zero		1


	//   ....[76]....
        /*05a4*/ 	.word	0x00002ab0
        /*05a8*/ 	.word	0x000000ff
        /*05ac*/ 	.word	0x00000000
        /*05b0*/ 	.short	0x010a
        /*05b2*/ 	.byte	0x05
	.zero		1


	//   ....[77]....
        /*05b4*/ 	.word	0x00002b40
        /*05b8*/ 	.word	0x000000ff
        /*05bc*/ 	.word	0x00000000
        /*05c0*/ 	.short	0x010a
        /*05c2*/ 	.byte	0x05
	.zero		1


	//   ....[78]....
        /*05c4*/ 	.word	0x00002bd0
        /*05c8*/ 	.word	0x000000ff
        /*05cc*/ 	.word	0x00000000
        /*05d0*/ 	.short	0x010a
        /*05d2*/ 	.byte	0x05
	.zero		1


	//   ....[79]....
        /*05d4*/ 	.word	0x00002c60
        /*05d8*/ 	.word	0x000000ff
        /*05dc*/ 	.word	0x00000000
        /*05e0*/ 	.short	0x010a
        /*05e2*/ 	.byte	0x05
	.zero		1


	//   ....[80]....
        /*05e4*/ 	.word	0x00002cf0
        /*05e8*/ 	.word	0x000000ff
        /*05ec*/ 	.word	0x00000000
        /*05f0*/ 	.short	0x010a
        /*05f2*/ 	.byte	0x05
	.zero		1


	//   ....[81]....
        /*05f4*/ 	.word	0x00002d90
        /*05f8*/ 	.word	0x00000000
        /*05fc*/ 	.word	0x00000000
        /*0600*/ 	.short	0x010a
        /*0602*/ 	.byte	0xff
	.zero		1


	//   ....[82]....
        /*0604*/ 	.word	0x00002eb0
        /*0608*/ 	.word	0x00000000
        /*060c*/ 	.word	0x00000190
        /*0610*/ 	.short	0x010a
        /*0612*/ 	.byte	0xff
	.zero		1


	//   ....[83]....
        /*0614*/ 	.word	0x00002f10
        /*0618*/ 	.word	0x00000004
        /*061c*/ 	.word	0x00000000
        /*0620*/ 	.short	0x0101
        /*0622*/ 	.byte	0xff
	.zero		1


	//   ....[84]....
        /*0624*/ 	.word	0x00002f30
        /*0628*/ 	.word	0x000000ff
        /*062c*/ 	.word	0x00000140
        /*0630*/ 	.short	0x010a
        /*0632*/ 	.byte	0x05
	.zero		1


	//   ....[85]....
        /*0634*/ 	.word	0x00003050
        /*0638*/ 	.word	0x00000000
        /*063c*/ 	.word	0x00000130
        /*0640*/ 	.short	0x010a
        /*0642*/ 	.byte	0xff
	.zero		1


	//   ....[86]....
        /*0644*/ 	.word	0x00003160
        /*0648*/ 	.word	0x00000000
        /*064c*/ 	.word	0x00000000
        /*0650*/ 	.short	0x0101
        /*0652*/ 	.byte	0xff
	.zero		1


	//   ....[87]....
        /*0654*/ 	.word	0x000031f0
        /*0658*/ 	.word	0x000000ff
        /*065c*/ 	.word	0x00000140
        /*0660*/ 	.short	0x0106
        /*0662*/ 	.byte	0x05
	.zero		1


	//   ....[88]....
        /*0664*/ 	.word	0x00003210
        /*0668*/ 	.word	0x000000ff
        /*066c*/ 	.word	0x00000140
        /*0670*/ 	.short	0x010a
        /*0672*/ 	.byte	0x05
	.zero		1


	//   ....[89]....
        /*0674*/ 	.word	0x000032a0
        /*0678*/ 	.word	0x000000ff
        /*067c*/ 	.word	0x00000140
        /*0680*/ 	.short	0x0106
        /*0682*/ 	.byte	0x04
	.zero		1


	//   ....[90]....
        /*0684*/ 	.word	0x000032e0
        /*0688*/ 	.word	0x00000000
        /*068c*/ 	.word	0x00000140
        /*0690*/ 	.short	0x010a
        /*0692*/ 	.byte	0xff
	.zero		1


	//   ....[91]....
        /*0694*/ 	.word	0x000037e0
        /*0698*/ 	.word	0x00000000
        /*069c*/ 	.word	0x00000130
        /*06a0*/ 	.short	0x010a
        /*06a2*/ 	.byte	0xff
	.zero		1


	//   ....[92]....
        /*06a4*/ 	.word	0x000038f0
        /*06a8*/ 	.word	0x00000003
        /*06ac*/ 	.word	0x00000000
        /*06b0*/ 	.short	0x0101
        /*06b2*/ 	.byte	0xff
	.zero		1


	//   ....[93]....
        /*06b4*/ 	.word	0x00003900
        /*06b8*/ 	.word	0x000000ff
        /*06bc*/ 	.word	0x00000000
        /*06c0*/ 	.short	0x010a
        /*06c2*/ 	.byte	0x04
	.zero		1


	//   ....[94]....
        /*06c4*/ 	.word	0x00003920
        /*06c8*/ 	.word	0x000000ff
        /*06cc*/ 	.word	0x00000170
        /*06d0*/ 	.short	0x010a
        /*06d2*/ 	.byte	0x08
	.zero		1


	//   ....[95]....
        /*06d4*/ 	.word	0x000039f0
        /*06d8*/ 	.word	0x000000ff
        /*06dc*/ 	.word	0x00000000
        /*06e0*/ 	.short	0x010a
        /*06e2*/ 	.byte	0x07
	.zero		1


	//   ....[96]....
        /*06e4*/ 	.word	0x00003b30
        /*06e8*/ 	.word	0x000000ff
        /*06ec*/ 	.word	0x00000000
        /*06f0*/ 	.short	0x010a
        /*06f2*/ 	.byte	0x04
	.zero		1


	//   ....[97]....
        /*06f4*/ 	.word	0x00003d20
        /*06f8*/ 	.word	0x000000ff
        /*06fc*/ 	.word	0x00000000
        /*0700*/ 	.short	0x010a
        /*0702*/ 	.byte	0x05
	.zero		1


	//   ....[98]....
        /*0704*/ 	.word	0x00003db0
        /*0708*/ 	.word	0x000000ff
        /*070c*/ 	.word	0x00000000
        /*0710*/ 	.short	0x010a
        /*0712*/ 	.byte	0x05
	.zero		1


	//   ....[99]....
        /*0714*/ 	.word	0x00003e40
        /*0718*/ 	.word	0x000000ff
        /*071c*/ 	.word	0x00000000
        /*0720*/ 	.short	0x010a
        /*0722*/ 	.byte	0x05
	.zero		1


	//   ....[100]....
        /*0724*/ 	.word	0x00003ed0
        /*0728*/ 	.word	0x000000ff
        /*072c*/ 	.word	0x00000000
        /*0730*/ 	.short	0x010a
        /*0732*/ 	.byte	0x07
	.zero		1


	//   ....[101]....
        /*0734*/ 	.word	0x00004310
        /*0738*/ 	.word	0x00000000
        /*073c*/ 	.word	0x00000130
        /*0740*/ 	.short	0x010a
        /*0742*/ 	.byte	0xff
	.zero		1


	//   ....[102]....
        /*0744*/ 	.word	0x00004400
        /*0748*/ 	.word	0x00000000
        /*074c*/ 	.word	0x00000000
        /*0750*/ 	.short	0x0101
        /*0752*/ 	.byte	0xff
	.zero		1


	//   ....[103]....
        /*0754*/ 	.word	0x00004720
        /*0758*/ 	.word	0x000000ff
        /*075c*/ 	.word	0x00000128
        /*0760*/ 	.short	0x010a
        /*0762*/ 	.byte	0x06
	.zero		1


	//   ....[104]....
        /*0764*/ 	.word	0x000048a0
        /*0768*/ 	.word	0x000000ff
        /*076c*/ 	.word	0x00000118
        /*0770*/ 	.short	0x010a
        /*0772*/ 	.byte	0x06
	.zero		1


	//   ....[105]....
        /*0774*/ 	.word	0x00004bd0
        /*0778*/ 	.word	0x000000ff
        /*077c*/ 	.word	0x00000110
        /*0780*/ 	.short	0x010b
        /*0782*/ 	.byte	0x06
	.zero		1


	//   ....[106]....
        /*0784*/ 	.word	0x00004bf0
        /*0788*/ 	.word	0x000000ff
        /*078c*/ 	.word	0x00000000
        /*0790*/ 	.short	0x0101
        /*0792*/ 	.byte	0x25
	.zero		1


	//   ....[107]....
        /*0794*/ 	.word	0x00004c30
        /*0798*/ 	.word	0x00000000
        /*079c*/ 	.word	0x00000118
        /*07a0*/ 	.short	0x010a
        /*07a2*/ 	.byte	0xff
	.zero		1


	//   ....[108]....
        /*07a4*/ 	.word	0x00004f60
        /*07a8*/ 	.word	0x00000000
        /*07ac*/ 	.word	0x00000130
        /*07b0*/ 	.short	0x010a
        /*07b2*/ 	.byte	0xff
	.zero		1


	//   ....[109]....
        /*07b4*/ 	.word	0x00005070
        /*07b8*/ 	.word	0x00000000
        /*07bc*/ 	.word	0x00000000
        /*07c0*/ 	.short	0x0101
        /*07c2*/ 	.byte	0xff
	.zero		1


	//   ....[110]....
        /*07c4*/ 	.word	0x00005a10
        /*07c8*/ 	.word	0x000000ff
        /*07cc*/ 	.word	0x00000110
        /*07d0*/ 	.short	0x010a
        /*07d2*/ 	.byte	0x2b
	.zero		1


	//   ....[111]....
        /*07d4*/ 	.word	0x00005a20
        /*07d8*/ 	.word	0x0000009c
        /*07dc*/ 	.word	0x00000150
        /*07e0*/ 	.short	0x010a
        /*07e2*/ 	.byte	0xff
	.zero		1


	//   ....[112]....
        /*07e4*/ 	.word	0x00005bb0
        /*07e8*/ 	.word	0x000000ff
        /*07ec*/ 	.word	0x00000110
        /*07f0*/ 	.short	0x010a
        /*07f2*/ 	.byte	0x2b
	.zero		1


	//   ....[113]....
        /*07f4*/ 	.word	0x00005cb0
        /*07f8*/ 	.word	0x000000ff
        /*07fc*/ 	.word	0x00000000
        /*0800*/ 	.short	0x0101
        /*0802*/ 	.byte	0x04
	.zero		1


	//   ....[114]....
        /*0804*/ 	.word	0x00005d10
        /*0808*/ 	.word	0x0000009c
        /*080c*/ 	.word	0x00000150
        /*0810*/ 	.short	0x010a
        /*0812*/ 	.byte	0xff
	.zero		1


	//   ....[115]....
        /*0814*/ 	.word	0x000060d0
        /*0818*/ 	.word	0x000000ff
        /*081c*/ 	.word	0x00000000
        /*0820*/ 	.short	0x0101
        /*0822*/ 	.byte	0x05
	.zero		1


	//   ....[116]....
        /*0824*/ 	.word	0x00007180
        /*0828*/ 	.word	0x00000003
        /*082c*/ 	.word	0x000001a0
        /*0830*/ 	.short	0x010a
        /*0832*/ 	.byte	0xff
	.zero		1


	//   ....[117]....
        /*0834*/ 	.word	0x000071e0
        /*0838*/ 	.word	0x00000002
        /*083c*/ 	.word	0x00000088
        /*0840*/ 	.short	0x010a
        /*0842*/ 	.byte	0xff
	.zero		1


	//   ....[118]....
        /*0844*/ 	.word	0x00007240
        /*0848*/ 	.word	0x00000002
        /*084c*/ 	.word	0x00000088
        /*0850*/ 	.short	0x010a
        /*0852*/ 	.byte	0xff
	.zero		1


	//   ....[119]....
        /*0854*/ 	.word	0x00007290
        /*0858*/ 	.word	0x00000002
        /*085c*/ 	.word	0x00000130
        /*0860*/ 	.short	0x010a
        /*0862*/ 	.byte	0xff
	.zero		1


	//   ....[120]....
        /*0864*/ 	.word	0x000072f0
        /*0868*/ 	.word	0x00000000
        /*086c*/ 	.word	0x00000000
        /*0870*/ 	.short	0x010a
        /*0872*/ 	.byte	0xff
	.zero		1


	//   ....[121]....
        /*0874*/ 	.word	0x00007350
        /*0878*/ 	.word	0x00000000
        /*087c*/ 	.word	0x00000000
        /*0880*/ 	.short	0x010a
        /*0882*/ 	.byte	0xff
	.zero		1


	//   ....[122]....
        /*0884*/ 	.word	0x000073b0
        /*0888*/ 	.word	0x00000000
        /*088c*/ 	.word	0x00000000
        /*0890*/ 	.short	0x010a
        /*0892*/ 	.byte	0xff
	.zero		1


	//   ....[123]....
        /*0894*/ 	.word	0x00007410
        /*0898*/ 	.word	0x00000000
        /*089c*/ 	.word	0x00000000
        /*08a0*/ 	.short	0x010a
        /*08a2*/ 	.byte	0xff
	.zero		1


	//   ....[124]....
        /*08a4*/ 	.word	0x00007470
        /*08a8*/ 	.word	0x00000000
        /*08ac*/ 	.word	0x00000000
        /*08b0*/ 	.short	0x010a
        /*08b2*/ 	.byte	0xff
	.zero		1


	//   ....[125]....
        /*08b4*/ 	.word	0x000074d0
        /*08b8*/ 	.word	0x00000000
        /*08bc*/ 	.word	0x00000000
        /*08c0*/ 	.short	0x010a
        /*08c2*/ 	.byte	0xff
	.zero		1


	//   ....[126]....
        /*08c4*/ 	.word	0x00007530
        /*08c8*/ 	.word	0x00000000
        /*08cc*/ 	.word	0x00000000
        /*08d0*/ 	.short	0x010a
        /*08d2*/ 	.byte	0xff
	.zero		1


	//   ....[127]....
        /*08d4*/ 	.word	0x00007590
        /*08d8*/ 	.word	0x00000000
        /*08dc*/ 	.word	0x00000000
        /*08e0*/ 	.short	0x010a
        /*08e2*/ 	.byte	0xff
	.zero		1


	//   ....[128]....
        /*08e4*/ 	.word	0x000075f0
        /*08e8*/ 	.word	0x00000000
        /*08ec*/ 	.word	0x00000000
        /*08f0*/ 	.short	0x010a
        /*08f2*/ 	.byte	0xff
	.zero		1


	//   ....[129]....
        /*08f4*/ 	.word	0x00007650
        /*08f8*/ 	.word	0x00000000
        /*08fc*/ 	.word	0x00000000
        /*0900*/ 	.short	0x010a
        /*0902*/ 	.byte	0xff
	.zero		1


	//   ....[130]....
        /*0904*/ 	.word	0x000076b0
        /*0908*/ 	.word	0x00000000
        /*090c*/ 	.word	0x00000000
        /*0910*/ 	.short	0x010a
        /*0912*/ 	.byte	0xff
	.zero		1


	//   ....[131]....
        /*0914*/ 	.word	0x00007710
        /*0918*/ 	.word	0x00000000
        /*091c*/ 	.word	0x00000000
        /*0920*/ 	.short	0x010a
        /*0922*/ 	.byte	0xff
	.zero		1


	//   ....[132]....
        /*0924*/ 	.word	0x00007770
        /*0928*/ 	.word	0x00000000
        /*092c*/ 	.word	0x00000000
        /*0930*/ 	.short	0x010a
        /*0932*/ 	.byte	0xff
	.zero		1


	//   ....[133]....
        /*0934*/ 	.word	0x000077d0
        /*0938*/ 	.word	0x00000000
        /*093c*/ 	.word	0x00000000
        /*0940*/ 	.short	0x010a
        /*0942*/ 	.byte	0xff
	.zero		1


	//   ....[134]....
        /*0944*/ 	.word	0x00007830
        /*0948*/ 	.word	0x00000000
        /*094c*/ 	.word	0x00000000
        /*0950*/ 	.short	0x010a
        /*0952*/ 	.byte	0xff
	.zero		1


	//   ....[135]....
        /*0954*/ 	.word	0x00007890
        /*0958*/ 	.word	0x00000000
        /*095c*/ 	.word	0x00000000
        /*0960*/ 	.short	0x010a
        /*0962*/ 	.byte	0xff
	.zero		1


	//   ....[136]....
        /*0964*/ 	.word	0x000078e0
        /*0968*/ 	.word	0x00000000
        /*096c*/ 	.word	0x00000190
        /*0970*/ 	.short	0x010a
        /*0972*/ 	.byte	0xff
	.zero		1


	//   ....[137]....
        /*0974*/ 	.word	0x00007940
        /*0978*/ 	.word	0x00000000
        /*097c*/ 	.word	0x00000140
        /*0980*/ 	.short	0x010a
        /*0982*/ 	.byte	0xff
	.zero		1


	//   ....[138]....
        /*0984*/ 	.word	0x00007990
        /*0988*/ 	.word	0x00000000
        /*098c*/ 	.word	0x00000130
        /*0990*/ 	.short	0x010a
        /*0992*/ 	.byte	0xff
	.zero		1


	//   ....[139]....
        /*0994*/ 	.word	0x000079f0
        /*0998*/ 	.word	0x00000000
        /*099c*/ 	.word	0x00000140
        /*09a0*/ 	.short	0x010a
        /*09a2*/ 	.byte	0xff
	.zero		1


	//   ....[140]....
        /*09a4*/ 	.word	0x00007a40
        /*09a8*/ 	.word	0x00000000
        /*09ac*/ 	.word	0x00000130
        /*09b0*/ 	.short	0x010a
        /*09b2*/ 	.byte	0xff
	.zero		1


	//   ....[141]....
        /*09b4*/ 	.word	0x00007aa0
        /*09b8*/ 	.word	0x00000003
        /*09bc*/ 	.word	0x00000170
        /*09c0*/ 	.short	0x010a
        /*09c2*/ 	.byte	0xff
	.zero		1


	//   ....[142]....
        /*09c4*/ 	.word	0x00007b00
        /*09c8*/ 	.word	0x00000000
        /*09cc*/ 	.word	0x00000000
        /*09d0*/ 	.short	0x010a
        /*09d2*/ 	.byte	0xff
	.zero		1


	//   ....[143]....
        /*09d4*/ 	.word	0x00007b60
        /*09d8*/ 	.word	0x00000000
        /*09dc*/ 	.word	0x00000000
        /*09e0*/ 	.short	0x010a
        /*09e2*/ 	.byte	0xff
	.zero		1


	//   ....[144]....
        /*09e4*/ 	.word	0x00007bc0
        /*09e8*/ 	.word	0x00000000
        /*09ec*/ 	.word	0x00000000
        /*09f0*/ 	.short	0x010a
        /*09f2*/ 	.byte	0xff
	.zero		1


	//   ....[145]....
        /*09f4*/ 	.word	0x00007c20
        /*09f8*/ 	.word	0x00000000
        /*09fc*/ 	.word	0x00000000
        /*0a00*/ 	.short	0x010a
        /*0a02*/ 	.byte	0xff
	.zero		1


	//   ....[146]....
        /*0a04*/ 	.word	0x00007c80
        /*0a08*/ 	.word	0x00000000
        /*0a0c*/ 	.word	0x00000000
        /*0a10*/ 	.short	0x010a
        /*0a12*/ 	.byte	0xff
	.zero		1


	//   ....[147]....
        /*0a14*/ 	.word	0x00007cd0
        /*0a18*/ 	.word	0x00000000
        /*0a1c*/ 	.word	0x00000130
        /*0a20*/ 	.short	0x010a
        /*0a22*/ 	.byte	0xff
	.zero		1


	//   ....[148]....
        /*0a24*/ 	.word	0x00007d30
        /*0a28*/ 	.word	0x00000000
        /*0a2c*/ 	.word	0x00000128
        /*0a30*/ 	.short	0x010a
        /*0a32*/ 	.byte	0xff
	.zero		1


	//   ....[149]....
        /*0a34*/ 	.word	0x00007d90
        /*0a38*/ 	.word	0x00000003
        /*0a3c*/ 	.word	0x00000118
        /*0a40*/ 	.short	0x010a
        /*0a42*/ 	.byte	0xff
	.zero		1


	//   ....[150]....
        /*0a44*/ 	.word	0x00007de0
        /*0a48*/ 	.word	0x00000000
        /*0a4c*/ 	.word	0x00000130
        /*0a50*/ 	.short	0x010a
        /*0a52*/ 	.byte	0xff
	.zero		1


	//   ....[151]....
        /*0a54*/ 	.word	0x00007e40
        /*0a58*/ 	.word	0x00000000
        /*0a5c*/ 	.word	0x00000110
        /*0a60*/ 	.short	0x010a
        /*0a62*/ 	.byte	0xff
	.zero		1


	//   ....[152]....
        /*0a64*/ 	.word	0x00007e90
        /*0a68*/ 	.word	0x0000009c
        /*0a6c*/ 	.word	0x00000150
        /*0a70*/ 	.short	0x010a
        /*0a72*/ 	.byte	0xff
	.zero		1


	//----- nvinfo : EIATTR_NUM_MBARRIERS
	.align		4
.L_47:
        /*0a74*/ 	.byte	0x03, 0x38
        /*0a76*/ 	.short	0x0036


	//----- nvinfo : EIATTR_EXIT_INSTR_OFFSETS
	.align		4
        /*0a78*/ 	.byte	0x04, 0x1c
        /*0a7a*/ 	.short	(.L_49 - .L_48)


	//   ....[0]....
.L_48:
        /*0a7c*/ 	.word	0x00002dc0


	//   ....[1]....
        /*0a80*/ 	.word	0x000032b0


	//   ....[2]....
        /*0a84*/ 	.word	0x00003310


	//   ....[3]....
        /*0a88*/ 	.word	0x00004130


	//   ....[4]....
        /*0a8c*/ 	.word	0x00004c60


	//   ....[5]....
        /*0a90*/ 	.word	0x00004ca0


	//   ....[6]....
        /*0a94*/ 	.word	0x00007170


	//----- nvinfo : EIATTR_MAX_THREADS
	.align		4
.L_49:
        /*0a98*/ 	.byte	0x04, 0x05
        /*0a9a*/ 	.short	(.L_51 - .L_50)
.L_50:
        /*0a9c*/ 	.word	0x00000100
        /*0aa0*/ 	.word	0x00000001
        /*0aa4*/ 	.word	0x00000001


	//----- nvinfo : EIATTR_CRS_STACK_SIZE
	.align		4
.L_51:
        /*0aa8*/ 	.byte	0x04, 0x1e
        /*0aaa*/ 	.short	(.L_53 - .L_52)
.L_52:
        /*0aac*/ 	.word	0x00000000


	//----- nvinfo : EIATTR_CBANK_PARAM_SIZE
	.align		4
.L_53:
        /*0ab0*/ 	.byte	0x03, 0x19
        /*0ab2*/ 	.short	0x0800


	//----- nvinfo : EIATTR_PARAM_CBANK
	.align		4
        /*0ab4*/ 	.byte	0x04, 0x0a
        /*0ab6*/ 	.short	(.L_55 - .L_54)
	.align		4
.L_54:
        /*0ab8*/ 	.word	index@(.nv.constant0._ZN7cutlass13device_kernelINS_4gemm6kernel13GemmUniversalIN4cute5tupleIJiiiiEEENS1_10collective13CollectiveMmaINS1_35MainloopSm100TmaUmmaWarpSpecializedILi17ELi2ELi4ENS5_IJNS4_1CILi1EEESB_SB_EEEEENS5_IJNSA_ILi128EEENSA_ILi64EEESF_EEENS_12float_e4m3_tENS5_IJlSB_lEEESH_SI_NS4_8TiledMMAINS4_8MMA_AtomIJNS4_10MMA_TraitsINS4_19SM100_MMA_F8F6F4_SSEJSH_SH_fSE_SF_NS4_17integral_constantINS4_4UMMA5MajorELSP_0EEESQ_NSN_INSO_7ScaleInELSR_0EEESS_EEEEEENS4_6LayoutISC_NS5_IJNSA_ILi0EEESW_SW_EEEEENS5_IJNS4_10UnderscoreESZ_SZ_EEEEENS4_13SM90_TMA_LOADENS4_14ComposedLayoutINS4_7SwizzleILi2ELi4ELi3EEENS4_18smem_ptr_flag_bitsILi8EEENSV_INS5_IJNSA_ILi8EEESF_EEENS5_IJSF_SB_EEEEEEEvNS4_8identityES12_S1C_vS1D_EENS_8epilogue10collective18CollectiveEpilogueINS1F_23Sm100TmaWarpSpecializedILi1ELi1ELi64ELb0ELb0EEEJSG_NS5_IJNSV_ISE_SB_EENSV_ISF_SB_EEEEESH_SI_SH_SI_NS1F_6fusion15FusionCallbacksIS1J_NS1N_17LinearCombinationISH_fSH_fLNS_15FloatRoundStyleE2EEESG_S1M_JEEENS4_5SM1004TMEM4LOAD26SM100_TMEM_LOAD_32dp32b64xES12_S1C_NS4_39AutoVectorizingCopyWithAssumedAlignmentILi128EEENS4_14SM90_TMA_STOREES1C_S1Y_S1Y_EEEvvEEEEvNT_6ParamsE)
        /*0abc*/ 	.short	0x0380
        /*0abe*/ 	.short	0x0800


	//----- nvinfo : EIATTR_SW_WAR
	.align		4
.L_55:
        /*0ac0*/ 	.byte	0x04, 0x36
        /*0ac2*/ 	.short	(.L_57 - .L_56)
.L_56:
        /*0ac4*/ 	.word	0x00000008
.L_57:


//--------------------- .nv.callgraph             --------------------------
	.section	.nv.callgraph,"",@"SHT_CUDA_CALLGRAPH"
	.align	4
	.sectionentsize	8
	.align		4
        /*0000*/ 	.word	0x00000000
	.align		4
        /*0004*/ 	.word	0xffffffff
	.align		4
        /*0008*/ 	.word	index@(_ZN7cutlass13device_kernelINS_4gemm6kernel13GemmUniversalIN4cute5tupleIJiiiiEEENS1_10collective13CollectiveMmaINS1_35MainloopSm100TmaUmmaWarpSpecializedILi17ELi2ELi4ENS5_IJNS4_1CILi1EEESB_SB_EEEEENS5_IJNSA_ILi128EEENSA_ILi64EEESF_EEENS_12float_e4m3_tENS5_IJlSB_lEEESH_SI_NS4_8TiledMMAINS4_8MMA_AtomIJNS4_10MMA_TraitsINS4_19SM100_MMA_F8F6F4_SSEJSH_SH_fSE_SF_NS4_17integral_constantINS4_4UMMA5MajorELSP_0EEESQ_NSN_INSO_7ScaleInELSR_0EEESS_EEEEEENS4_6LayoutISC_NS5_IJNSA_ILi0EEESW_SW_EEEEENS5_IJNS4_10UnderscoreESZ_SZ_EEEEENS4_13SM90_TMA_LOADENS4_14ComposedLayoutINS4_7SwizzleILi2ELi4ELi3EEENS4_18smem_ptr_flag_bitsILi8EEENSV_INS5_IJNSA_ILi8EEESF_EEENS5_IJSF_SB_EEEEEEEvNS4_8identityES12_S1C_vS1D_EENS_8epilogue10collective18CollectiveEpilogueINS1F_23Sm100TmaWarpSpecializedILi1ELi1ELi64ELb0ELb0EEEJSG_NS5_IJNSV_ISE_SB_EENSV_ISF_SB_EEEEESH_SI_SH_SI_NS1F_6fusion15FusionCallbacksIS1J_NS1N_17LinearCombinationISH_fSH_fLNS_15FloatRoundStyleE2EEESG_S1M_JEEENS4_5SM1004TMEM4LOAD26SM100_TMEM_LOAD_32dp32b64xES12_S1C_NS4_39AutoVectorizingCopyWithAssumedAlignmentILi128EEENS4_14SM90_TMA_STOREES1C_S1Y_S1Y_EEEvvEEEEvNT_6ParamsE)
	.align		4
        /*000c*/ 	.word	index@(__assertfail)
	.align		4
        /*0010*/ 	.word	0x00000000
	.align		4
        /*0014*/ 	.word	0xfffffffe
	.align		4
        /*0018*/ 	.word	0x00000000
	.align		4
        /*001c*/ 	.word	0xfffffffd
	.align		4
        /*0020*/ 	.word	0x00000000
	.align		4
        /*0024*/ 	.word	0xfffffffc


//--------------------- .nv.constant4             --------------------------
	.section	.nv.constant4,"a",@progbits
	.align	8
	.align		8
.nv.constant4:
        /*0000*/ 	.dword	__assertfail
	.align		8
        /*0008*/ 	.dword	__unnamed_1
	.align		8
        /*0010*/ 	.dword	__unnamed_2
	.align		8
        /*0018*/ 	.dword	_ZN39_INTERNAL_65ce7c43_4_k_cu_69f70cf0_70324cuda3std3__45__cpo5beginE
	.align		8
        /*0020*/ 	.dword	_ZN39_INTERNAL_65ce7c43_4_k_cu_69f70cf0_70324cuda3std3__45__cpo3endE
	.align		8
        /*0028*/ 	.dword	_ZN39_INTERNAL_65ce7c43_4_k_cu_69f70cf0_70324cuda3std3__45__cpo6cbeginE
	.align		8
        /*0030*/ 	.dword	_ZN39_INTERNAL_65ce7c43_4_k_cu_69f70cf0_70324cuda3std3__45__cpo4cendE
	.align		8
        /*0038*/ 	.dword	_ZN39_INTERNAL_65ce7c43_4_k_cu_69f70cf0_70324cuda3std3__441_GLOBAL__N__65ce7c43_4_k_cu_69f70cf0_70326ignoreE
	.align		8
        /*0040*/ 	.dword	_ZN39_INTERNAL_65ce7c43_4_k_cu_69f70cf0_70324cuda3std3__419piecewise_constructE
	.align		8
        /*0048*/ 	.dword	_ZN39_INTERNAL_65ce7c43_4_k_cu_69f70cf0_70324cuda3std3__48in_placeE
	.align		8
        /*0050*/ 	.dword	_ZN39_INTERNAL_65ce7c43_4_k_cu_69f70cf0_70324cuda3std6ranges3__45__cpo4swapE
	.align		8
        /*0058*/ 	.dword	_ZN39_INTERNAL_65ce7c43_4_k_cu_69f70cf0_70324cuda3std6ranges3__45__cpo9iter_moveE
	.align		8
        /*0060*/ 	.dword	_ZN39_INTERNAL_65ce7c43_4_k_cu_69f70cf0_70324cute7productE
	.align		8
        /*0068*/ 	.dword	_ZN39_INTERNAL_65ce7c43_4_k_cu_69f70cf0_70324cute1_E
	.align		8
        /*0070*/ 	.dword	$str$25
	.align		8
        /*0078*/ 	.dword	$str$26
	.align		8
        /*0080*/ 	.dword	$str$27
	.align		8
        /*0088*/ 	.dword	$str$28


//--------------------- .text._ZN7cutlass13device_kernelINS_4gemm6kernel13GemmUniversalIN4cute5tupleIJiiiiEEENS1_10collective13CollectiveMmaINS1_35MainloopSm100TmaUmmaWarpSpecializedILi17ELi2ELi4ENS5_IJNS4_1CILi1EEESB_SB_EEEEENS5_IJNSA_ILi128EEENSA_ILi64EEESF_EEENS_12float_e4m3_tENS5_IJlSB_lEEESH_SI_NS4_8TiledMMAINS4_8MMA_AtomIJNS4_10MMA_TraitsINS4_19SM100_MMA_F8F6F4_SSEJSH_SH_fSE_SF_NS4_17integral_constantINS4_4UMMA5MajorELSP_0EEESQ_NSN_INSO_7ScaleInELSR_0EEESS_EEEEEENS4_6LayoutISC_NS5_IJNSA_ILi0EEESW_SW_EEEEENS5_IJNS4_10UnderscoreESZ_SZ_EEEEENS4_13SM90_TMA_LOADENS4_14ComposedLayoutINS4_7SwizzleILi2ELi4ELi3EEENS4_18smem_ptr_flag_bitsILi8EEENSV_INS5_IJNSA_ILi8EEESF_EEENS5_IJSF_SB_EEEEEEEvNS4_8identityES12_S1C_vS1D_EENS_8epilogue10collective18CollectiveEpilogueINS1F_23Sm100TmaWarpSpecializedILi1ELi1ELi64ELb0ELb0EEEJSG_NS5_IJNSV_ISE_SB_EENSV_ISF_SB_EEEEESH_SI_SH_SI_NS1F_6fusion15FusionCallbacksIS1J_NS1N_17LinearCombinationISH_fSH_fLNS_15FloatRoundStyleE2EEESG_S1M_JEEENS4_5SM1004TMEM4LOAD26SM100_TMEM_LOAD_32dp32b64xES12_S1C_NS4_39AutoVectorizingCopyWithAssumedAlignmentILi128EEENS4_14SM90_TMA_STOREES1C_S1Y_S1Y_EEEvvEEEEvNT_6ParamsE --------------------------
	.section	.text._ZN7cutlass13device_kernelINS_4gemm6kernel13GemmUniversalIN4cute5tupleIJiiiiEEENS1_10collective13CollectiveMmaINS1_35MainloopSm100TmaUmmaWarpSpecializedILi17ELi2ELi4ENS5_IJNS4_1CILi1EEESB_SB_EEEEENS5_IJNSA_ILi128EEENSA_ILi64EEESF_EEENS_12float_e4m3_tENS5_IJlSB_lEEESH_SI_NS4_8TiledMMAINS4_8MMA_AtomIJNS4_10MMA_TraitsINS4_19SM100_MMA_F8F6F4_SSEJSH_SH_fSE_SF_NS4_17integral_constantINS4_4UMMA5MajorELSP_0EEESQ_NSN_INSO_7ScaleInELSR_0EEESS_EEEEEENS4_6LayoutISC_NS5_IJNSA_ILi0EEESW_SW_EEEEENS5_IJNS4_10UnderscoreESZ_SZ_EEEEENS4_13SM90_TMA_LOADENS4_14ComposedLayoutINS4_7SwizzleILi2ELi4ELi3EEENS4_18smem_ptr_flag_bitsILi8EEENSV_INS5_IJNSA_ILi8EEESF_EEENS5_IJSF_SB_EEEEEEEvNS4_8identityES12_S1C_vS1D_EENS_8epilogue10collective18CollectiveEpilogueINS1F_23Sm100TmaWarpSpecializedILi1ELi1ELi64ELb0ELb0EEEJSG_NS5_IJNSV_ISE_SB_EENSV_ISF_SB_EEEEESH_SI_SH_SI_NS1F_6fusion15FusionCallbacksIS1J_NS1N_17LinearCombinationISH_fSH_fLNS_15FloatRoundStyleE2EEESG_S1M_JEEENS4_5SM1004TMEM4LOAD26SM100_TMEM_LOAD_32dp32b64xES12_S1C_NS4_39AutoVectorizingCopyWithAssumedAlignmentILi128EEENS4_14SM90_TMA_STOREES1C_S1Y_S1Y_EEEvvEEEEvNT_6ParamsE,"ax",@progbits
	.align	128
.text._ZN7cutlass13device_kernelINS_4gemm6kernel13GemmUniversalIN4cute5tupleIJiiiiEEENS1_10collective13CollectiveMmaINS1_35MainloopSm100TmaUmmaWarpSpecializedILi17ELi2ELi4ENS5_IJNS4_1CILi1EEESB_SB_EEEEENS5_IJNSA_ILi128EEENSA_ILi64EEESF_EEENS_12float_e4m3_tENS5_IJlSB_lEEESH_SI_NS4_8TiledMMAINS4_8MMA_AtomIJNS4_10MMA_TraitsINS4_19SM100_MMA_F8F6F4_SSEJSH_SH_fSE_SF_NS4_17integral_constantINS4_4UMMA5MajorELSP_0EEESQ_NSN_INSO_7ScaleInELSR_0EEESS_EEEEEENS4_6LayoutISC_NS5_IJNSA_ILi0EEESW_SW_EEEEENS5_IJNS4_10UnderscoreESZ_SZ_EEEEENS4_13SM90_TMA_LOADENS4_14ComposedLayoutINS4_7SwizzleILi2ELi4ELi3EEENS4_18smem_ptr_flag_bitsILi8EEENSV_INS5_IJNSA_ILi8EEESF_EEENS5_IJSF_SB_EEEEEEEvNS4_8identityES12_S1C_vS1D_EENS_8epilogue10collective18CollectiveEpilogueINS1F_23Sm100TmaWarpSpecializedILi1ELi1ELi64ELb0ELb0EEEJSG_NS5_IJNSV_ISE_SB_EENSV_ISF_SB_EEEEESH_SI_SH_SI_NS1F_6fusion15FusionCallbacksIS1J_NS1N_17LinearCombinationISH_fSH_fLNS_15FloatRoundStyleE2EEESG_S1M_JEEENS4_5SM1004TMEM4LOAD26SM100_TMEM_LOAD_32dp32b64xES12_S1C_NS4_39AutoVectorizingCopyWithAssumedAlignmentILi128EEENS4_14SM90_TMA_STOREES1C_S1Y_S1Y_EEEvvEEEEvNT_6ParamsE:
        .type           _ZN7cutlass13device_kernelINS_4gemm6kernel13GemmUniversalIN4cute5tupleIJiiiiEEENS1_10collective13CollectiveMmaINS1_35MainloopSm100TmaUmmaWarpSpecializedILi17ELi2ELi4ENS5_IJNS4_1CILi1EEESB_SB_EEEEENS5_IJNSA_ILi128EEENSA_ILi64EEESF_EEENS_12float_e4m3_tENS5_IJlSB_lEEESH_SI_NS4_8TiledMMAINS4_8MMA_AtomIJNS4_10MMA_TraitsINS4_19SM100_MMA_F8F6F4_SSEJSH_SH_fSE_SF_NS4_17integral_constantINS4_4UMMA5MajorELSP_0EEESQ_NSN_INSO_7ScaleInELSR_0EEESS_EEEEEENS4_6LayoutISC_NS5_IJNSA_ILi0EEESW_SW_EEEEENS5_IJNS4_10UnderscoreESZ_SZ_EEEEENS4_13SM90_TMA_LOADENS4_14ComposedLayoutINS4_7SwizzleILi2ELi4ELi3EEENS4_18smem_ptr_flag_bitsILi8EEENSV_INS5_IJNSA_ILi8EEESF_EEENS5_IJSF_SB_EEEEEEEvNS4_8identityES12_S1C_vS1D_EENS_8epilogue10collective18CollectiveEpilogueINS1F_23Sm100TmaWarpSpecializedILi1ELi1ELi64ELb0ELb0EEEJSG_NS5_IJNSV_ISE_SB_EENSV_ISF_SB_EEEEESH_SI_SH_SI_NS1F_6fusion15FusionCallbacksIS1J_NS1N_17LinearCombinationISH_fSH_fLNS_15FloatRoundStyleE2EEESG_S1M_JEEENS4_5SM1004TMEM4LOAD26SM100_TMEM_LOAD_32dp32b64xES12_S1C_NS4_39AutoVectorizingCopyWithAssumedAlignmentILi128EEENS4_14SM90_TMA_STOREES1C_S1Y_S1Y_EEEvvEEEEvNT_6ParamsE,@function
        .size           _ZN7cutlass13device_kernelINS_4gemm6kernel13GemmUniversalIN4cute5tupleIJiiiiEEENS1_10collective13CollectiveMmaINS1_35MainloopSm100TmaUmmaWarpSpecializedILi17ELi2ELi4ENS5_IJNS4_1CILi1EEESB_SB_EEEEENS5_IJNSA_ILi128EEENSA_ILi64EEESF_EEENS_12float_e4m3_tENS5_IJlSB_lEEESH_SI_NS4_8TiledMMAINS4_8MMA_AtomIJNS4_10MMA_TraitsINS4_19SM100_MMA_F8F6F4_SSEJSH_SH_fSE_SF_NS4_17integral_constantINS4_4UMMA5MajorELSP_0EEESQ_NSN_INSO_7ScaleInELSR_0EEESS_EEEEEENS4_6LayoutISC_NS5_IJNSA_ILi0EEESW_SW_EEEEENS5_IJNS4_10UnderscoreESZ_SZ_EEEEENS4_13SM90_TMA_LOADENS4_14ComposedLayoutINS4_7SwizzleILi2ELi4ELi3EEENS4_18smem_ptr_flag_bitsILi8EEENSV_INS5_IJNSA_ILi8EEESF_EEENS5_IJSF_SB_EEEEEEEvNS4_8identityES12_S1C_vS1D_EENS_8epilogue10collective18CollectiveEpilogueINS1F_23Sm100TmaWarpSpecializedILi1ELi1ELi64ELb0ELb0EEEJSG_NS5_IJNSV_ISE_SB_EENSV_ISF_SB_EEEEESH_SI_SH_SI_NS1F_6fusion15FusionCallbacksIS1J_NS1N_17LinearCombinationISH_fSH_fLNS_15FloatRoundStyleE2EEESG_S1M_JEEENS4_5SM1004TMEM4LOAD26SM100_TMEM_LOAD_32dp32b64xES12_S1C_NS4_39AutoVectorizingCopyWithAssumedAlignmentILi128EEENS4_14SM90_TMA_STOREES1C_S1Y_S1Y_EEEvvEEEEvNT_6ParamsE,(.L_x_168 - _ZN7cutlass13device_kernelINS_4gemm6kernel13GemmUniversalIN4cute5tupleIJiiiiEEENS1_10collective13CollectiveMmaINS1_35MainloopSm100TmaUmmaWarpSpecializedILi17ELi2ELi4ENS5_IJNS4_1CILi1EEESB_SB_EEEEENS5_IJNSA_ILi128EEENSA_ILi64EEESF_EEENS_12float_e4m3_tENS5_IJlSB_lEEESH_SI_NS4_8TiledMMAINS4_8MMA_AtomIJNS4_10MMA_TraitsINS4_19SM100_MMA_F8F6F4_SSEJSH_SH_fSE_SF_NS4_17integral_constantINS4_4UMMA5MajorELSP_0EEESQ_NSN_INSO_7ScaleInELSR_0EEESS_EEEEEENS4_6LayoutISC_NS5_IJNSA_ILi0EEESW_SW_EEEEENS5_IJNS4_10UnderscoreESZ_SZ_EEEEENS4_13SM90_TMA_LOADENS4_14ComposedLayoutINS4_7SwizzleILi2ELi4ELi3EEENS4_18smem_ptr_flag_bitsILi8EEENSV_INS5_IJNSA_ILi8EEESF_EEENS5_IJSF_SB_EEEEEEEvNS4_8identityES12_S1C_vS1D_EENS_8epilogue10collective18CollectiveEpilogueINS1F_23Sm100TmaWarpSpecializedILi1ELi1ELi64ELb0ELb0EEEJSG_NS5_IJNSV_ISE_SB_EENSV_ISF_SB_EEEEESH_SI_SH_SI_NS1F_6fusion15FusionCallbacksIS1J_NS1N_17LinearCombinationISH_fSH_fLNS_15FloatRoundStyleE2EEESG_S1M_JEEENS4_5SM1004TMEM4LOAD26SM100_TMEM_LOAD_32dp32b64xES12_S1C_NS4_39AutoVectorizingCopyWithAssumedAlignmentILi128EEENS4_14SM90_TMA_STOREES1C_S1Y_S1Y_EEEvvEEEEvNT_6ParamsE)
        .other          _ZN7cutlass13device_kernelINS_4gemm6kernel13GemmUniversalIN4cute5tupleIJiiiiEEENS1_10collective13CollectiveMmaINS1_35MainloopSm100TmaUmmaWarpSpecializedILi17ELi2ELi4ENS5_IJNS4_1CILi1EEESB_SB_EEEEENS5_IJNSA_ILi128EEENSA_ILi64EEESF_EEENS_12float_e4m3_tENS5_IJlSB_lEEESH_SI_NS4_8TiledMMAINS4_8MMA_AtomIJNS4_10MMA_TraitsINS4_19SM100_MMA_F8F6F4_SSEJSH_SH_fSE_SF_NS4_17integral_constantINS4_4UMMA5MajorELSP_0EEESQ_NSN_INSO_7ScaleInELSR_0EEESS_EEEEEENS4_6LayoutISC_NS5_IJNSA_ILi0EEESW_SW_EEEEENS5_IJNS4_10UnderscoreESZ_SZ_EEEEENS4_13SM90_TMA_LOADENS4_14ComposedLayoutINS4_7SwizzleILi2ELi4ELi3EEENS4_18smem_ptr_flag_bitsILi8EEENSV_INS5_IJNSA_ILi8EEESF_EEENS5_IJSF_SB_EEEEEEEvNS4_8identityES12_S1C_vS1D_EENS_8epilogue10collective18CollectiveEpilogueINS1F_23Sm100TmaWarpSpecializedILi1ELi1ELi64ELb0ELb0EEEJSG_NS5_IJNSV_ISE_SB_EENSV_ISF_SB_EEEEESH_SI_SH_SI_NS1F_6fusion15FusionCallbacksIS1J_NS1N_17LinearCombinationISH_fSH_fLNS_15FloatRoundStyleE2EEESG_S1M_JEEENS4_5SM1004TMEM4LOAD26SM100_TMEM_LOAD_32dp32b64xES12_S1C_NS4_39AutoVectorizingCopyWithAssumedAlignmentILi128EEENS4_14SM90_TMA_STOREES1C_S1Y_S1Y_EEEvvEEEEvNT_6ParamsE,@"STO_CUDA_ENTRY STV_DEFAULT"
_ZN7cutlass13device_kernelINS_4gemm6kernel13GemmUniversalIN4cute5tupleIJiiiiEEENS1_10collective13CollectiveMmaINS1_35MainloopSm100TmaUmmaWarpSpecializedILi17ELi2ELi4ENS5_IJNS4_1CILi1EEESB_SB_EEEEENS5_IJNSA_ILi128EEENSA_ILi64EEESF_EEENS_12float_e4m3_tENS5_IJlSB_lEEESH_SI_NS4_8TiledMMAINS4_8MMA_AtomIJNS4_10MMA_TraitsINS4_19SM100_MMA_F8F6F4_SSEJSH_SH_fSE_SF_NS4_17integral_constantINS4_4UMMA5MajorELSP_0EEESQ_NSN_INSO_7ScaleInELSR_0EEESS_EEEEEENS4_6LayoutISC_NS5_IJNSA_ILi0EEESW_SW_EEEEENS5_IJNS4_10UnderscoreESZ_SZ_EEEEENS4_13SM90_TMA_LOADENS4_14ComposedLayoutINS4_7SwizzleILi2ELi4ELi3EEENS4_18smem_ptr_flag_bitsILi8EEENSV_INS5_IJNSA_ILi8EEESF_EEENS5_IJSF_SB_EEEEEEEvNS4_8identityES12_S1C_vS1D_EENS_8epilogue10collective18CollectiveEpilogueINS1F_23Sm100TmaWarpSpecializedILi1ELi1ELi64ELb0ELb0EEEJSG_NS5_IJNSV_ISE_SB_EENSV_ISF_SB_EEEEESH_SI_SH_SI_NS1F_6fusion15FusionCallbacksIS1J_NS1N_17LinearCombinationISH_fSH_fLNS_15FloatRoundStyleE2EEESG_S1M_JEEENS4_5SM1004TMEM4LOAD26SM100_TMEM_LOAD_32dp32b64xES12_S1C_NS4_39AutoVectorizingCopyWithAssumedAlignmentILi128EEENS4_14SM90_TMA_STOREES1C_S1Y_S1Y_EEEvvEEEEvNT_6ParamsE:
[----:B------:R-:W1:Y:S01]  /*0000*/  LDC R1, c[0x0][0x37c] ;  /* 0x0000df00ff017b82 */ /* 0x000e620000000800 */
[----:B------:R-:W2:Y:S01]  /*0010*/  S2R R166, SR_TID.X ;  /* 0x0000000000a67919 */ /* 0x000ea20000002100 */
[----:B------:R-:W3:Y:S01]  /*0020*/  LDCU.64 UR4, c[0x0][0x890] ;  /* 0x00011200ff0477ac */ /* 0x000ee20008000a00 */
[----:B------:R-:W-:Y:S02]  /*0030*/  PRMT R164, RZ, 0x7610, R164 ;  /* 0x00007610ffa47816 */ /* 0x000fe400000000a4 */
[----:B------:R-:W-:Y:S01]  /*0040*/  ELECT P5, URZ, PT ;  /* 0x0000000000ff782f */ /* 0x000fe200038a0000 */
[----:B------:R-:W4:Y:S01]  /*0050*/  LDCU.64 UR40, c[0x0][0x358] ;  /* 0x00006b00ff2877ac */ /* 0x000f220008000a00 */
[----:B---3--:R-:W-:-:S04]  /*0060*/  UISETP.NE.U32.AND UP0, UPT, UR4, URZ, UPT ;  /* 0x000000ff0400728c */ /* 0x008fc8000bf05070 */
[----:B------:R-:W-:Y:S01]  /*0070*/  UISETP.NE.AND.EX UP0, UPT, UR5, URZ, UPT, UP0 ;  /* 0x000000ff0500728c */ /* 0x000fe2000bf05300 */
[----:B--2---:R-:W-:-:S05]  /*0080*/  SHF.R.U32.HI R169, RZ, 0x5, R166 ;  /* 0x00000005ffa97819 */ /* 0x004fca00000116a6 */
[----:B------:R-:W2:Y:S02]  /*0090*/  SHFL.IDX PT, R0, R169, RZ, 0x1f ;  /* 0x00001fffa9007589 */ /* 0x000ea400000e0000 */
[----:B--2---:R-:W-:Y:S01]  /*00a0*/  R2UR UR8, R0 ;  /* 0x00000000000872ca */ /* 0x004fe200000e0000 */
[----:B-1--4-:R-:W-:-:S14]  /*00b0*/  BRA.U UP0, `(.L_x_0) ;  /* 0x00000001002c7547 */ /* 0x012fdc000b800000 */
[----:B------:R-:W1:Y:S02]  /*00c0*/  LDCU.64 UR6, c[0x0][0x888] ;  /* 0x00011100ff0677ac */ /* 0x000e640008000a00 */
[----:B-1----:R-:W-:-:S04]  /*00d0*/  UISETP.NE.U32.AND UP0, UPT, UR6, URZ, UPT ;  /* 0x000000ff0600728c */ /* 0x002fc8000bf05070 */
[----:B------:R-:W-:-:S09]  /*00e0*/  UISETP.NE.AND.EX UP0, UPT, UR7, URZ, UPT, UP0 ;  /* 0x000000ff0700728c */ /* 0x000fd2000bf05300 */
[----:B------:R-:W-:Y:S05]  /*00f0*/  BRA.U !UP0, `(.L_x_1) ;  /* 0x0000000108107547 */ /* 0x000fea000b800000 */
[----:B------:R-:W1:Y:S02]  /*0100*/  LDC.64 R2, c[0x0][0x888] ;  /* 0x00022200ff027b82 */ /* 0x000e640000000a00 */
[----:B-1----:R1:W5:Y:S01]  /*0110*/  LDG.E R81, desc[UR40][R2.64] ;  /* 0x0000002802517981 */ /* 0x002362000c1e1900 */
[----:B------:R-:W-:Y:S01]  /*0120*/  HFMA2 R164, -RZ, RZ, 0, 5.9604644775390625e-08 ;  /* 0x00000001ffa47431 */ /* 0x000fe200000001ff */
[----:B------:R-:W-:Y:S05]  /*0130*/  BRA `(.L_x_0) ;  /* 0x00000000000c7947 */ /* 0x000fea0003800000 */
.L_x_1:
[----:B------:R-:W1:Y:S01]  /*0140*/  LDCU UR6, c[0x0][0x880] ;  /* 0x00011000ff0677ac */ /* 0x000e620008000800 */
[----:B------:R-:W-:Y:S01]  /*0150*/  HFMA2 R164, -RZ, RZ, 0, 5.9604644775390625e-08 ;  /* 0x00000001ffa47431 */ /* 0x000fe200000001ff */
[----:B-1----:R-:W-:-:S07]  /*0160*/  MOV R81, UR6 ;  /* 0x0000000600517c02 */ /* 0x002fce0008000f00 */
.L_x_0:
[----:B------:R-:W2:Y:S02]  /*0170*/  LDCU.64 UR6, c[0x0][0x8b0] ;  /* 0x00011600ff0677ac */ /* 0x000ea40008000a00 */
[----:B--2---:R-:W-:-:S04]  /*0180*/  UISETP.NE.U32.AND UP0, UPT, UR6, URZ, UPT ;  /* 0x000000ff0600728c */ /* 0x004fc8000bf05070 */
[----:B------:R-:W-:-:S09]  /*0190*/  UISETP.NE.AND.EX UP0, UPT, UR7, URZ, UPT, UP0 ;  /* 0x000000ff0700728c */ /* 0x000fd2000bf05300 */
[----:B------:R-:W-:Y:S05]  /*01a0*/  BRA.U UP0, `(.L_x_2) ;  /* 0x0000000100247547 */ /* 0x000fea000b800000 */
[----:B------:R-:W2:Y:S02]  /*01b0*/  LDCU.64 UR6, c[0x0][0x8a8] ;  /* 0x00011500ff0677ac */ /* 0x000ea40008000a00 */
[----:B--2---:R-:W-:-:S04]  /*01c0*/  UISETP.NE.U32.AND UP0, UPT, UR6, URZ, UPT ;  /* 0x000000ff0600728c */ /* 0x004fc8000bf05070 */
[----:B------:R-:W-:-:S09]  /*01d0*/  UISETP.NE.AND.EX UP0, UPT, UR7, URZ, UPT, UP0 ;  /* 0x000000ff0700728c */ /* 0x000fd2000bf05300 */
[----:B------:R-:W-:Y:S05]  /*01e0*/  BRA.U !UP0, `(.L_x_3) ;  /* 0x00000001080c7547 */ /* 0x000fea000b800000 */
[----:B------:R-:W2:Y:S02]  /*01f0*/  LDC.64 R78, c[0x0][0x8a8] ;  /* 0x00022a00ff4e7b82 */ /* 0x000ea40000000a00 */
[----:B--2---:R2:W5:Y:S01]  /*0200*/  LDG.E R78, desc[UR40][R78.64] ;  /* 0x000000284e4e7981 */ /* 0x004562000c1e1900 */
[----:B------:R-:W-:Y:S05]  /*0210*/  BRA `(.L_x_2) ;  /* 0x0000000000087947 */ /* 0x000fea0003800000 */
.L_x_3:
[----:B------:R-:W2:Y:S02]  /*0220*/  LDCU UR6, c[0x0][0x8a0] ;  /* 0x00011400ff0677ac */ /* 0x000ea40008000800 */
[----:B--2---:R-:W-:Y:S02]  /*0230*/  MOV R78, UR6 ;  /* 0x00000006004e7c02 */ /* 0x004fe40008000f00 */
.L_x_2:
[----:B------:R-:W-:Y:S01]  /*0240*/  IMAD.U32 R0, RZ, RZ, UR8 ;  /* 0x00000008ff007e24 */ /* 0x000fe2000f8e00ff */
[----:B------:R-:W-:Y:S04]  /*0250*/  BSSY.RECONVERGENT B0, `(.L_x_4) ;  /* 0x000000c000007945 */ /* 0x000fe80003800200 */
[C---:B------:R-:W-:Y:S02]  /*0260*/  ISETP.NE.OR P1, PT, R0.reuse, 0x1, !P5 ;  /* 0x000000010000780c */ /* 0x040fe40006f25670 */
[----:B------:R-:W-:-:S11]  /*0270*/  ISETP.NE.OR P0, PT, R0, 0x3, !P5 ;  /* 0x000000030000780c */ /* 0x000fd60006f05670 */
[----:B------:R-:W-:Y:S05]  /*0280*/  @P1 BRA `(.L_x_5) ;  /* 0x0000000000201947 */ /* 0x000fea0003800000 */
[----:B------:R-:W3:Y:S02]  /*0290*/  LDCU.64 UR6, c[0x0][0x348] ;  /* 0x00006900ff0677ac */ /* 0x000ee40008000a00 */
[----:B---3--:R-:W-:Y:S02]  /*02a0*/  UIADD3 UR10, UP1, UPT, UR6, 0x80, URZ ;  /* 0x00000080060a7890 */ /* 0x008fe4000ff3e0ff */
[----:B------:R-:W-:Y:S02]  /*02b0*/  UIADD3 UR6, UP0, UPT, UR6, 0x180, URZ ;  /* 0x0000018006067890 */ /* 0x000fe4000ff1e0ff */
[----:B------:R-:W-:Y:S02]  /*02c0*/  UIADD3.X UR11, UPT, UPT, URZ, UR7, URZ, UP1, !UPT ;  /* 0x00000007ff0b7290 */ /* 0x000fe40008ffe4ff */
[----:B------:R-:W-:-:S07]  /*02d0*/  UIADD3.X UR7, UPT, UPT, URZ, UR7, URZ, UP0, !UPT ;  /* 0x00000007ff077290 */ /* 0x000fce00087fe4ff */
[----:B------:R3:W-:Y:S02]  /*02e0*/  UTMACCTL.PF [UR10] ;  /* 0x000000000a0079b9 */ /* 0x0007e40008040000 */
[----:B------:R3:W-:Y:S02]  /*02f0*/  UTMACCTL.PF [UR6] ;  /* 0x00000000060079b9 */ /* 0x0007e40008040000 */
[----:B---3--:R-:W-:Y:S01]  /*0300*/  NOP ;  /* 0x0000000000007918 */ /* 0x008fe20000000000 */
.L_x_5:
[----:B------:R-:W-:Y:S05]  /*0310*/  BSYNC.RECONVERGENT B0 ;  /* 0x0000000000007941 */ /* 0x000fea0003800200 */
.L_x_4:
[----:B------:R-:W-:Y:S04]  /*0320*/  BSSY.RECONVERGENT B0, `(.L_x_6) ;  /* 0x000000a000007945 */ /* 0x000fe80003800200 */
        /* <DEDUP_REMOVED lines=9> */
.L_x_7:
[----:B------:R-:W-:Y:S05]  /*03c0*/  BSYNC.RECONVERGENT B0 ;  /* 0x0000000000007941 */ /* 0x000fea0003800200 */
.L_x_6:
[----:B------:R-:W3:Y:S01]  /*03d0*/  LDCU.64 UR6, c[0x0][0x888] ;  /* 0x00011100ff0677ac */ /* 0x000ee20008000a00 */
[----:B------:R-:W-:Y:S02]  /*03e0*/  UISETP.EQ.U32.AND UP1, UPT, UR4, URZ, UPT ;  /* 0x000000ff0400728c */ /* 0x000fe4000bf22070 */
[----:B------:R-:W-:Y:S02]  /*03f0*/  UPLOP3.LUT UP2, UPT, UPT, UPT, UPT, 0x80, 0x8 ;  /* 0x000000000008789c */ /* 0x000fe40003f4f070 */
[----:B---3--:R-:W-:-:S04]  /*0400*/  UISETP.NE.U32.AND UP0, UPT, UR6, URZ, UPT ;  /* 0x000000ff0600728c */ /* 0x008fc8000bf05070 */
[----:B------:R-:W-:-:S04]  /*0410*/  UISETP.NE.AND.EX UP0, UPT, UR7, URZ, UPT, UP0 ;  /* 0x000000ff0700728c */ /* 0x000fc8000bf05300 */
[----:B------:R-:W-:-:S04]  /*0420*/  UISETP.EQ.OR.EX UP3, UPT, UR5, URZ, !UP0, UP1 ;  /* 0x000000ff0500728c */ /* 0x000fc8000c762710 */
[----:B------:R-:W-:-:S05]  /*0430*/  UP2UR UR44, UPR, URZ, 0x8 ;  /* 0x00000008ff2c7883 */ /* 0x000fca0008000000 */
[----:B------:R-:W-:Y:S07]  /*0440*/  BRA.U !UP3, `(.L_x_8) ;  /* 0x000000010b207547 */ /* 0x000fee000b800000 */
[----:B------:R-:W-:Y:S01]  /*0450*/  UISETP.NE.U32.AND UP2, UPT, UR4, URZ, UPT ;  /* 0x000000ff0400728c */ /* 0x000fe2000bf45070 */
[----:B-----5:R-:W-:Y:S01]  /*0460*/  FSETP.NEU.AND P0, PT, R81, RZ, PT ;  /* 0x000000ff5100720b */ /* 0x020fe20003f0d000 */
[----:B------:R-:W-:Y:S02]  /*0470*/  USEL UR4, URZ, 0xffffffff, UP0 ;  /* 0xffffffffff047887 */ /* 0x000fe40008000000 */
[----:B------:R-:W-:-:S10]  /*0480*/  UISETP.NE.AND.EX UP2, UPT, UR5, URZ, UPT, UP2 ;  /* 0x000000ff0500728c */ /* 0x000fd4000bf45320 */
[----:B------:R-:W-:Y:S01]  /*0490*/  VOTEU.ANY UP1, P0 ;  /* 0x0000000000ff7886 */ /* 0x000fe20000020100 */
[----:B------:R-:W-:-:S04]  /*04a0*/  @!UP2 USEL UR4, URZ, 0xffffffff, UP1 ;  /* 0xffffffffff04a887 */ /* 0x000fc80008800000 */
[----:B------:R-:W-:-:S04]  /*04b0*/  ULOP3.LUT UR4, UR4, 0x1, URZ, 0xc0, !UPT ;  /* 0x0000000104047892 */ /* 0x000fc8000f8ec0ff */
[----:B------:R-:W-:-:S11]  /*04c0*/  UISETP.NE.U32.AND UP2, UPT, UR4, 0x1, UPT ;  /* 0x000000010400788c */ /* 0x000fd6000bf45070 */
.L_x_8:
[----:B-1----:R-:W1:Y:S01]  /*04d0*/  SHFL.IDX PT, R2, R169, RZ, 0x1f ;  /* 0x00001fffa9027589 */ /* 0x002e6200000e0000 */
[----:B------:R-:W-:-:S04]  /*04e0*/  UISETP.NE.AND UP1, UPT, UR8, 0x2, UPT ;  /* 0x000000020800788c */ /* 0x000fc8000bf25270 */
[----:B------:R-:W-:Y:S01]  /*04f0*/  USEL UR13, URZ, 0x1, UP1 ;  /* 0x00000001ff0d7887 */ /* 0x000fe20008800000 */
[----:B-1----:R-:W-:-:S13]  /*0500*/  ISETP.NE.AND P0, PT, R2, RZ, PT ;  /* 0x000000ff0200720c */ /* 0x002fda0003f05270 */
[----:B------:R-:W-:Y:S05]  /*0510*/  @P0 BRA `(.L_x_9) ;  /* 0x0000000000bc0947 */ /* 0x000fea0003800000 */
[----:B------:R-:W-:Y:S01]  /*0520*/  ELECT P0, URZ, PT ;  /* 0x0000000000ff782f */ /* 0x000fe20003800000 */
[----:B------:R-:W-:-:S12]  /*0530*/  BSSY.RECONVERGENT B0, `(.L_x_9) ;  /* 0x000002d000007945 */ /* 0x000fd80003800200 */
[----:B------:R-:W-:Y:S05]  /*0540*/  @!P0 BRA `(.L_x_10) ;  /* 0x0000000000ac8947 */ /* 0x000fea0003800000 */
[----:B------:R-:W1:Y:S01]  /*0550*/  S2UR UR5, SR_CgaCtaId ;  /* 0x00000000000579c3 */ /* 0x000e620000008800 */
[----:B------:R-:W-:Y:S01]  /*0560*/  UMOV UR6, 0x400 ;  /* 0x0000040000067882 */ /* 0x000fe20000000000 */
[----:B------:R-:W-:Y:S01]  /*0570*/  UMOV UR4, 0x1 ;  /* 0x0000000100047882 */ /* 0x000fe20000000000 */
[----:B-1----:R-:W-:Y:S02]  /*0580*/  ULEA UR5, UR5, UR6, 0x18 ;  /* 0x0000000605057291 */ /* 0x002fe4000f8ec0ff */
[----:B------:R-:W-:-:S04]  /*0590*/  UIADD3 UR6, UPT, UPT, -UR4, 0x100000, URZ ;  /* 0x0010000004067890 */ /* 0x000fc8000fffe1ff */
[----:B------:R-:W-:Y:S02]  /*05a0*/  USHF.L.U32 UR7, UR6, 0xb, URZ ;  /* 0x0000000b06077899 */ /* 0x000fe400080006ff */
[----:B------:R-:W-:Y:S01]  /*05b0*/  USHF.L.U32 UR6, UR6, 0x1, URZ ;  /* 0x0000000106067899 */ /* 0x000fe200080006ff */
[----:B------:R-:W1:Y:S11]  /*05c0*/  FENCE.VIEW.ASYNC.S ;  /* 0x00000000000073c6 */ /* 0x000e760000000000 */
[----:B-1----:R1:W3:Y:S01]  /*05d0*/  SYNCS.EXCH.64 URZ, [UR5], UR6 ;  /* 0x0000000605ff75b2 */ /* 0x0022e20008000100 */
[----:B------:R1:W4:Y:S01]  /*05e0*/  SYNCS.EXCH.64 URZ, [UR5+0x88], UR6 ;  /* 0x0000880605ff75b2 */ /* 0x0003220008000100 */
[----:B------:R1:W1:Y:S01]  /*05f0*/  SYNCS.EXCH.64 URZ, [UR5+0x8], UR6 ;  /* 0x0000080605ff75b2 */ /* 0x0002620008000100 */
        /* <DEDUP_REMOVED lines=31> */
[----:B---34-:R-:W-:Y:S01]  /*07f0*/  NOP ;  /* 0x0000000000007918 */ /* 0x018fe20000000000 */
.L_x_10:
[----:B-1----:R-:W-:Y:S05]  /*0800*/  BSYNC.RECONVERGENT B0 ;  /* 0x0000000000007941 */ /* 0x002fea0003800200 */
.L_x_9:
[----:B------:R-:W1:Y:S01]  /*0810*/  SHFL.IDX PT, R2, R169, RZ, 0x1f ;  /* 0x00001fffa9027589 */ /* 0x000e6200000e0000 */
[----:B------:R-:W-:Y:S01]  /*0820*/  NOP ;  /* 0x0000000000007918 */ /* 0x000fe20000000000 */
[----:B-1----:R-:W-:-:S13]  /*0830*/  ISETP.NE.AND P0, PT, R2, 0x1, PT ;  /* 0x000000010200780c */ /* 0x002fda0003f05270 */
[----:B------:R-:W-:Y:S05]  /*0840*/  @P0 BRA `(.L_x_11) ;  /* 0x0000000000400947 */ /* 0x000fea0003800000 */
[----:B------:R-:W1:Y:S01]  /*0850*/  S2UR UR6, SR_CgaCtaId ;  /* 0x00000000000679c3 */ /* 0x000e620000008800 */
[----:B------:R-:W-:Y:S01]  /*0860*/  UMOV UR7, 0x400 ;  /* 0x0000040000077882 */ /* 0x000fe20000000000 */
[----:B------:R-:W-:Y:S01]  /*0870*/  UMOV UR5, 0x20 ;  /* 0x0000002000057882 */ /* 0x000fe20000000000 */
[----:B------:R-:W-:Y:S01]  /*0880*/  UMOV UR4, 0x80 ;  /* 0x0000008000047882 */ /* 0x000fe20000000000 */
[----:B------:R-:W-:-:S04]  /*0890*/  UIADD3 UR10, UPT, UPT, -UR5, 0x100000, URZ ;  /* 0x00100000050a7890 */ /* 0x000fc8000fffe1ff */
[----:B------:R-:W-:Y:S02]  /*08a0*/  USHF.L.U32 UR11, UR10, 0xb, URZ ;  /* 0x0000000b0a0b7899 */ /* 0x000fe400080006ff */
[----:B------:R-:W-:Y:S02]  /*08b0*/  USHF.L.U32 UR10, UR10, 0x1, URZ ;  /* 0x000000010a0a7899 */ /* 0x000fe400080006ff */
[----:B------:R-:W-:-:S04]  /*08c0*/  UIADD3 UR4, UPT, UPT, -UR4, 0x100000, URZ ;  /* 0x0010000004047890 */ /* 0x000fc8000fffe1ff */
[----:B------:R-:W-:Y:S02]  /*08d0*/  USHF.L.U32 UR5, UR4, 0xb, URZ ;  /* 0x0000000b04057899 */ /* 0x000fe400080006ff */
[----:B------:R-:W-:Y:S01]  /*08e0*/  USHF.L.U32 UR4, UR4, 0x1, URZ ;  /* 0x0000000104047899 */ /* 0x000fe200080006ff */
[----:B------:R-:W-:Y:S01]  /*08f0*/  ELECT P0, URZ, PT ;  /* 0x0000000000ff782f */ /* 0x000fe20003800000 */
[----:B-1----:R-:W-:Y:S01]  /*0900*/  ULEA UR6, UR6, UR7, 0x18 ;  /* 0x0000000706067291 */ /* 0x002fe2000f8ec0ff */
[----:B------:R-:W1:Y:S11]  /*0910*/  FENCE.VIEW.ASYNC.S ;  /* 0x00000000000073c6 */ /* 0x000e760000000000 */
[----:B-1----:R1:W3:Y:S01]  /*0920*/  SYNCS.EXCH.64 URZ, [UR6+0x110], UR10 ;  /* 0x0001100a06ff75b2 */ /* 0x0022e20008000100 */
[----:B------:R1:W4:Y:S01]  /*0930*/  SYNCS.EXCH.64 URZ, [UR6+0x118], UR4 ;  /* 0x0001180406ff75b2 */ /* 0x0003220008000100 */
[----:B------:R-:W-:Y:S01]  /*0940*/  NOP ;  /* 0x0000000000007918 */ /* 0x000fe20000000000 */
.L_x_11:
[----:B------:R-:W2:Y:S01]  /*0950*/  SHFL.IDX PT, R2, R169, RZ, 0x1f ;  /* 0x00001fffa9027589 */ /* 0x000ea200000e0000 */
[----:B------:R-:W-:Y:S01]  /*0960*/  NOP ;  /* 0x0000000000007918 */ /* 0x000fe20000000000 */
[----:B--2---:R-:W-:-:S13]  /*0970*/  ISETP.NE.AND P0, PT, R2, 0x3, PT ;  /* 0x000000030200780c */ /* 0x004fda0003f05270 */
[----:B------:R-:W-:Y:S05]  /*0980*/  @P0 BRA `(.L_x_12) ;  /* 0x0000000000300947 */ /* 0x000fea0003800000 */
[----:B-1----:R-:W1:Y:S01]  /*0990*/  S2UR UR5, SR_CgaCtaId ;  /* 0x00000000000579c3 */ /* 0x002e620000008800 */
[----:B------:R-:W-:Y:S01]  /*09a0*/  UMOV UR6, 0x400 ;  /* 0x0000040000067882 */ /* 0x000fe20000000000 */
[----:B------:R-:W-:Y:S01]  /*09b0*/  UMOV UR4, 0x20 ;  /* 0x0000002000047882 */ /* 0x000fe20000000000 */
[----:B------:R-:W-:Y:S01]  /*09c0*/  ELECT P0, URZ, PT ;  /* 0x0000000000ff782f */ /* 0x000fe20003800000 */
[----:B-1----:R-:W-:Y:S02]  /*09d0*/  ULEA UR5, UR5, UR6, 0x18 ;  /* 0x0000000605057291 */ /* 0x002fe4000f8ec0ff */
[----:B------:R-:W-:-:S04]  /*09e0*/  UIADD3 UR6, UPT, UPT, -UR4, 0x100000, URZ ;  /* 0x0010000004067890 */ /* 0x000fc8000fffe1ff */
[----:B------:R-:W-:Y:S02]  /*09f0*/  USHF.L.U32 UR7, UR6, 0xb, URZ ;  /* 0x0000000b06077899 */ /* 0x000fe400080006ff */
[----:B------:R-:W-:Y:S01]  /*0a00*/  USHF.L.U32 UR6, UR6, 0x1, URZ ;  /* 0x0000000106067899 */ /* 0x000fe200080006ff */
[----:B------:R-:W1:Y:S11]  /*0a10*/  FENCE.VIEW.ASYNC.S ;  /* 0x00000000000073c6 */ /* 0x000e760000000000 */
[----:B-1----:R2:W1:Y:S01]  /*0a20*/  SYNCS.EXCH.64 URZ, [UR5+0x120], UR6 ;  /* 0x0001200605ff75b2 */ /* 0x0024620008000100 */
[----:B------:R2:W1:Y:S02]  /*0a30*/  SYNCS.EXCH.64 URZ, [UR5+0x128], UR6 ;  /* 0x0001280605ff75b2 */ /* 0x0004640008000100 */
[----:B--2---:R-:W-:Y:S01]  /*0a40*/  NOP ;  /* 0x0000000000007918 */ /* 0x004fe20000000000 */
.L_x_12:
[----:B------:R-:W2:Y:S01]  /*0a50*/  SHFL.IDX PT, R2, R169, RZ, 0x1f ;  /* 0x00001fffa9027589 */ /* 0x000ea200000e0000 */
[----:B------:R-:W-:Y:S01]  /*0a60*/  NOP ;  /* 0x0000000000007918 */ /* 0x000fe20000000000 */
[----:B--2---:R-:W-:-:S13]  /*0a70*/  ISETP.NE.AND P0, PT, R2, 0x4, PT ;  /* 0x000000040200780c */ /* 0x004fda0003f05270 */
[----:B------:R-:W-:Y:S05]  /*0a80*/  @P0 BRA `(.L_x_13) ;  /* 0x00000000004c0947 */ /* 0x000fea0003800000 */
[----:B-1----:R-:W1:Y:S01]  /*0a90*/  S2UR UR5, SR_CgaCtaId ;  /* 0x00000000000579c3 */ /* 0x002e620000008800 */
[----:B------:R-:W-:Y:S01]  /*0aa0*/  UMOV UR7, 0x100 ;  /* 0x0000010000077882 */ /* 0x000fe20000000000 */
[----:B------:R-:W-:Y:S01]  /*0ab0*/  UMOV UR6, 0x400 ;  /* 0x0000040000067882 */ /* 0x000fe20000000000 */
[----:B------:R-:W-:Y:S01]  /*0ac0*/  USEL UR7, UR7, 0xe0, UP2 ;  /* 0x000000e007077887 */ /* 0x000fe20009000000 */
[----:B------:R-:W-:Y:S01]  /*0ad0*/  UMOV UR4, 0x1 ;  /* 0x0000000100047882 */ /* 0x000fe20000000000 */
[----:B------:R-:W-:Y:S01]  /*0ae0*/  ELECT P0, URZ, PT ;  /* 0x0000000000ff782f */ /* 0x000fe20003800000 */
[----:B------:R-:W-:-:S04]  /*0af0*/  UIADD3 UR10, UPT, UPT, -UR4, 0x100000, URZ ;  /* 0x00100000040a7890 */ /* 0x000fc8000fffe1ff */
[----:B------:R-:W-:Y:S02]  /*0b00*/  USHF.L.U32 UR11, UR10, 0xb, URZ ;  /* 0x0000000b0a0b7899 */ /* 0x000fe400080006ff */
[----:B------:R-:W-:Y:S02]  /*0b10*/  USHF.L.U32 UR10, UR10, 0x1, URZ ;  /* 0x000000010a0a7899 */ /* 0x000fe400080006ff */
[----:B-1----:R-:W-:Y:S02]  /*0b20*/  ULEA UR5, UR5, UR6, 0x18 ;  /* 0x0000000605057291 */ /* 0x002fe4000f8ec0ff */
[----:B------:R-:W-:-:S04]  /*0b30*/  UIADD3 UR6, UPT, UPT, -UR7, 0x100000, URZ ;  /* 0x0010000007067890 */ /* 0x000fc8000fffe1ff */
[----:B------:R-:W-:Y:S02]  /*0b40*/  USHF.L.U32 UR7, UR6, 0xb, URZ ;  /* 0x0000000b06077899 */ /* 0x000fe400080006ff */
[----:B------:R-:W-:Y:S01]  /*0b50*/  USHF.L.U32 UR6, UR6, 0x1, URZ ;  /* 0x0000000106067899 */ /* 0x000fe200080006ff */
[----:B------:R-:W1:Y:S03]  /*0b60*/  FENCE.VIEW.ASYNC.S ;  /* 0x00000000000073c6 */ /* 0x000e660000000000 */
[----:B-1----:R2:W1:Y:S08]  /*0b70*/  SYNCS.EXCH.64 URZ, [UR5+0x130], UR10 ;  /* 0x0001300a05ff75b2 */ /* 0x0024700008000100 */
[----:B------:R2:W1:Y:S01]  /*0b80*/  SYNCS.EXCH.64 URZ, [UR5+0x140], UR6 ;  /* 0x0001400605ff75b2 */ /* 0x0004620008000100 */
[----:B------:R2:W1:Y:S01]  /*0b90*/  SYNCS.EXCH.64 URZ, [UR5+0x138], UR10 ;  /* 0x0001380a05ff75b2 */ /* 0x0004620008000100 */
[----:B------:R2:W1:Y:S02]  /*0ba0*/  SYNCS.EXCH.64 URZ, [UR5+0x148], UR6 ;  /* 0x0001480605ff75b2 */ /* 0x0004640008000100 */
[----:B--2---:R-:W-:Y:S01]  /*0bb0*/  NOP ;  /* 0x0000000000007918 */ /* 0x004fe20000000000 */
.L_x_13:
[----:B------:R-:W2:Y:S01]  /*0bc0*/  SHFL.IDX PT, R2, R169, RZ, 0x1f ;  /* 0x00001fffa9027589 */ /* 0x000ea200000e0000 */
[----:B------:R-:W-:Y:S01]  /*0bd0*/  NOP ;  /* 0x0000000000007918 */ /* 0x000fe20000000000 */
[----:B--2---:R-:W-:-:S13]  /*0be0*/  ISETP.NE.AND P0, PT, R2, 0x5, PT ;  /* 0x000000050200780c */ /* 0x004fda0003f05270 */
[----:B------:R-:W-:Y:S05]  /*0bf0*/  @P0 BRA `(.L_x_14) ;  /* 0x0000000000580947 */ /* 0x000fea0003800000 */
[----:B-1----:R-:W1:Y:S01]  /*0c00*/  S2UR UR6, SR_CgaCtaId ;  /* 0x00000000000679c3 */ /* 0x002e620000008800 */
        /* <DEDUP_REMOVED lines=12> */
[----:B-1----:R2:W1:Y:S01]  /*0cd0*/  SYNCS.EXCH.64 URZ, [UR6+0x150], UR10 ;  /* 0x0001500a06ff75b2 */ /* 0x0024620008000100 */
[----:B------:R2:W1:Y:S01]  /*0ce0*/  SYNCS.EXCH.64 URZ, [UR6+0x170], UR4 ;  /* 0x0001700406ff75b2 */ /* 0x0004620008000100 */
[----:B------:R2:W1:Y:S01]  /*0cf0*/  SYNCS.EXCH.64 URZ, [UR6+0x158], UR10 ;  /* 0x0001580a06ff75b2 */ /* 0x0004620008000100 */
[----:B------:R2:W1:Y:S01]  /*0d00*/  SYNCS.EXCH.64 URZ, [UR6+0x178], UR4 ;  /* 0x0001780406ff75b2 */ /* 0x0004620008000100 */
[----:B------:R2:W1:Y:S01]  /*0d10*/  SYNCS.EXCH.64 URZ, [UR6+0x160], UR10 ;  /* 0x0001600a06ff75b2 */ /* 0x0004620008000100 */
[----:B------:R2:W1:Y:S01]  /*0d20*/  SYNCS.EXCH.64 URZ, [UR6+0x180], UR4 ;  /* 0x0001800406ff75b2 */ /* 0x0004620008000100 */
[----:B------:R2:W1:Y:S01]  /*0d30*/  SYNCS.EXCH.64 URZ, [UR6+0x168], UR10 ;  /* 0x0001680a06ff75b2 */ /* 0x0004620008000100 */
[----:B------:R2:W1:Y:S02]  /*0d40*/  SYNCS.EXCH.64 URZ, [UR6+0x188], UR4 ;  /* 0x0001880406ff75b2 */ /* 0x0004640008000100 */
[----:B--2---:R-:W-:Y:S01]  /*0d50*/  NOP ;  /* 0x0000000000007918 */ /* 0x004fe20000000000 */
.L_x_14:
        /* <DEDUP_REMOVED lines=14> */
[----:B------:R2:W1:Y:S01]  /*0e40*/  SYNCS.EXCH.64 URZ, [UR5+0x1a0], UR6 ;  /* 0x0001a00605ff75b2 */ /* 0x0004620008000100 */
[----:B------:R2:W1:Y:S01]  /*0e50*/  SYNCS.EXCH.64 URZ, [UR5+0x198], UR6 ;  /* 0x0001980605ff75b2 */ /* 0x0004620008000100 */
[----:B------:R2:W1:Y:S02]  /*0e60*/  SYNCS.EXCH.64 URZ, [UR5+0x1a8], UR6 ;  /* 0x0001a80605ff75b2 */ /* 0x0004640008000100 */
[----:B--2---:R-:W-:Y:S01]  /*0e70*/  NOP ;  /* 0x0000000000007918 */ /* 0x004fe20000000000 */
.L_x_15:
[----:B-1----:R-:W1:Y:S01]  /*0e80*/  S2UR UR5, SR_CTAID.X ;  /* 0x00000000000579c3 */ /* 0x002e620000002500 */
[----:B------:R-:W-:-:S05]  /*0e90*/  CS2R.32 R165, SR_CgaSize ;  /* 0x0000000000a57805 */ /* 0x000fca0000008a00 */
[----:B------:R-:W-:-:S05]  /*0ea0*/  IMAD R165, R165, -0xa0, RZ ;  /* 0xffffff60a5a57824 */ /* 0x000fca00078e02ff */
[----:B------:R-:W-:-:S14]  /*0eb0*/  R2UR UR7, R165 ;  /* 0x00000000a50772ca */ /* 0x000fdc00000e0000 */
[----:B------:R-:W2:Y:S01]  /*0ec0*/  LDCU UR7, c[0x0][UR7+0x2b0] ;  /* 0x00005600070777ac */ /* 0x000ea20008000800 */
[----:B------:R-:W-:Y:S01]  /*0ed0*/  NOP ;  /* 0x0000000000007918 */ /* 0x000fe20000000000 */
[----:B------:R-:W-:-:S05]  /*0ee0*/  CS2R.32 R165, SR_CgaSize ;  /* 0x0000000000a57805 */ /* 0x000fca0000008a00 */
[----:B------:R-:W-:-:S05]  /*0ef0*/  IMAD R165, R165, -0xa0, RZ ;  /* 0xffffff60a5a57824 */ /* 0x000fca00078e02ff */
[----:B------:R-:W-:-:S14]  /*0f00*/  R2UR UR6, R165 ;  /* 0x00000000a50672ca */ /* 0x000fdc00000e0000 */
[----:B------:R-:W3:Y:S01]  /*0f10*/  LDCU UR6, c[0x0][UR6+0x2b4] ;  /* 0x00005680060677ac */ /* 0x000ee20008000800 */
[----:B------:R-:W4:Y:S08]  /*0f20*/  S2UR UR4, SR_CTAID.Y ;  /* 0x00000000000479c3 */ /* 0x000f300000002600 */
[----:B------:R-:W3:Y:S01]  /*0f30*/  LDC R9, c[0x0][0xb24] ;  /* 0x0002c900ff097b82 */ /* 0x000ee20000000800 */
[----:B-1----:R-:W-:-:S02]  /*0f40*/  I2FP.F32.U32 R5, UR5 ;  /* 0x0000000500057c45 */ /* 0x002fc40008201000 */
[----:B------:R-:W-:-:S05]  /*0f50*/  CS2R.32 R3, SR_CgaSize ;  /* 0x0000000000037805 */ /* 0x000fca0000008a00 */
[----:B------:R-:W-:-:S06]  /*0f60*/  IMAD R3, R3, -0xa0, RZ ;  /* 0xffffff6003037824 */ /* 0x000fcc00078e02ff */
[----:B------:R-:W1:Y:S01]  /*0f70*/  LDC R3, c[0x0][R3+0x2a0] ;  /* 0x0000a80003037b82 */ /* 0x000e620000000800 */
[----:B------:R-:W-:Y:S01]  /*0f80*/  MOV R165, UR5 ;  /* 0x0000000500a57c02 */ /* 0x000fe20008000f00 */
[----:B--2---:R-:W-:Y:S01]  /*0f90*/  FMUL R5, R5, UR7 ;  /* 0x0000000705057c20 */ /* 0x004fe20008400000 */
[----:B----4-:R-:W-:Y:S02]  /*0fa0*/  I2FP.F32.U32 R4, UR4 ;  /* 0x0000000400047c45 */ /* 0x010fe40008201000 */
[----:B------:R-:W-:-:S05]  /*0fb0*/  CS2R.32 R2, SR_CgaSize ;  /* 0x0000000000027805 */ /* 0x000fca0000008a00 */
[----:B------:R-:W-:-:S06]  /*0fc0*/  IMAD R2, R2, -0xa0, RZ ;  /* 0xffffff6002027824 */ /* 0x000fcc00078e02ff */
[----:B------:R-:W2:Y:S01]  /*0fd0*/  LDC R2, c[0x0][R2+0x2a4] ;  /* 0x0000a90002027b82 */ /* 0x000ea20000000800 */
[----:B------:R-:W4:Y:S01]  /*0fe0*/  F2I.U32.TRUNC.NTZ R154, R5 ;  /* 0x00000005009a7305 */ /* 0x000f22000020f000 */
[----:B------:R-:W-:Y:S01]  /*0ff0*/  MOV R155, UR4 ;  /* 0x00000004009b7c02 */ /* 0x000fe20008000f00 */
[----:B---3--:R-:W-:-:S05]  /*1000*/  FMUL R4, R4, UR6 ;  /* 0x0000000604047c20 */ /* 0x008fca0008400000 */
[----:B------:R-:W-:Y:S01]  /*1010*/  BAR.SYNC.DEFER_BLOCKING 0x0 ;  /* 0x0000000000007b1d */ /* 0x000fe20000010000 */
[----:B------:R-:W-:-:S05]  /*1020*/  ISETP.GE.AND P0, PT, R9, 0x1, PT ;  /* 0x000000010900780c */ /* 0x000fca0003f06270 */
[----:B------:R-:W3:Y:S02]  /*1030*/  F2I.U32.TRUNC.NTZ R143, R4 ;  /* 0x00000004008f7305 */ /* 0x000ee4000020f000 */
[----:B------:R-:W2:Y:S01]  /*1040*/  S2UR UR36, SR_CTAID.Z ;  /* 0x00000000002479c3 */ /* 0x000ea20000002700 */
[----:B----4-:R-:W-:-:S05]  /*1050*/  IADD3 R154, PT, PT, -R154, RZ, RZ ;  /* 0x000000ff9a9a7210 */ /* 0x010fca0007ffe1ff */
[----:B-1----:R-:W-:Y:S01]  /*1060*/  IMAD R154, R3, R154, UR5 ;  /* 0x00000005039a7e24 */ /* 0x002fe2000f8e029a */
[----:B---3--:R-:W-:-:S05]  /*1070*/  IADD3 R143, PT, PT, -R143, RZ, RZ ;  /* 0x000000ff8f8f7210 */ /* 0x008fca0007ffe1ff */
[----:B--2---:R-:W-:Y:S01]  /*1080*/  IMAD R143, R2, R143, UR4 ;  /* 0x00000004028f7e24 */ /* 0x004fe2000f8e028f */
[----:B------:R-:W-:Y:S06]  /*1090*/  @!P0 BRA `(.L_x_16) ;  /* 0x0000000000b88947 */ /* 0x000fec0003800000 */
[----:B------:R-:W1:Y:S01]  /*10a0*/  LDC.64 R4, c[0x0][0xb18] ;  /* 0x0002c600ff047b82 */ /* 0x000e620000000a00 */
[----:B------:R-:W-:-:S07]  /*10b0*/  ISETP.NE.AND P0, PT, R9, 0x1, PT ;  /* 0x000000010900780c */ /* 0x000fce0003f05270 */
[----:B------:R-:W2:Y:S08]  /*10c0*/  LDC R10, c[0x0][0xb0c] ;  /* 0x0002c300ff0a7b82 */ /* 0x000eb00000000800 */
[----:B------:R-:W3:Y:S08]  /*10d0*/  LDC R11, c[0x0][0x370] ;  /* 0x0000dc00ff0b7b82 */ /* 0x000ef00000000800 */
[----:B------:R-:W4:Y:S01]  /*10e0*/  LDC R12, c[0x0][0x374] ;  /* 0x0000dd00ff0c7b82 */ /* 0x000f220000000800 */
[----:B-1----:R-:W-:-:S07]  /*10f0*/  ISETP.NE.AND P1, PT, R4, 0x1, PT ;  /* 0x000000010400780c */ /* 0x002fce0003f25270 */
[----:B------:R-:W3:Y:S01]  /*1100*/  LDC.64 R6, c[0x0][0xb10] ;  /* 0x0002c400ff067b82 */ /* 0x000ee20000000a00 */
[----:B--2---:R-:W-:-:S07]  /*1110*/  ISETP.NE.AND P2, PT, R10, 0x1, PT ;  /* 0x000000010a00780c */ /* 0x004fce0003f45270 */
[----:B------:R-:W1:Y:S08]  /*1120*/  LDC R8, c[0x0][0xb20] ;  /* 0x0002c800ff087b82 */ /* 0x000e700000000800 */
[----:B------:R-:W2:Y:S01]  /*1130*/  LDC.64 R2, c[0x0][0xb28] ;  /* 0x0002ca00ff027b82 */ /* 0x000ea20000000a00 */
[----:B----4-:R-:W-:-:S04]  /*1140*/  IMAD.HI.U32 R13, R12, R5, RZ ;  /* 0x000000050c0d7227 */ /* 0x010fc800078e00ff */
[----:B------:R-:W-:-:S04]  /*1150*/  IMAD.HI.U32 R5, R155, R5, RZ ;  /* 0x000000059b057227 */ /* 0x000fc800078e00ff */
[----:B---3--:R-:W-:-:S04]  /*1160*/  IMAD.HI.U32 R14, R11, R6, RZ ;  /* 0x000000060b0e7227 */ /* 0x008fc800078e00ff */
[----:B------:R-:W-:Y:S01]  /*1170*/  IMAD.HI.U32 R16, R165, R6, RZ ;  /* 0x00000006a5107227 */ /* 0x000fe200078e00ff */
[-C--:B------:R-:W-:Y:S02]  /*1180*/  @P2 SHF.R.U32.HI R11, RZ, R7.reuse, R14 ;  /* 0x00000007ff0b2219 */ /* 0x080fe4000001160e */
[-C--:B-1----:R-:W-:Y:S02]  /*1190*/  @P1 SHF.R.U32.HI R12, RZ, R8.reuse, R13 ;  /* 0x00000008ff0c1219 */ /* 0x082fe4000001160d */
[----:B------:R-:W-:Y:S02]  /*11a0*/  SHF.R.U32.HI R8, RZ, R8, R5 ;  /* 0x00000008ff087219 */ /* 0x000fe40000011605 */
[----:B------:R-:W-:Y:S02]  /*11b0*/  SHF.R.U32.HI R16, RZ, R7, R16 ;  /* 0x00000007ff107219 */ /* 0x000fe40000011610 */
[----:B------:R-:W-:Y:S01]  /*11c0*/  SEL R5, R155, R8, !P1 ;  /* 0x000000089b057207 */ /* 0x000fe20004800000 */
[----:B--2---:R-:W-:Y:S01]  /*11d0*/  IMAD.HI.U32 R14, R12, R2, RZ ;  /* 0x000000020c0e7227 */ /* 0x004fe200078e00ff */
[----:B------:R-:W-:-:S03]  /*11e0*/  SEL R7, R165, R16, !P2 ;  /* 0x00000010a5077207 */ /* 0x000fc60005000000 */
[----:B------:R-:W-:Y:S01]  /*11f0*/  IMAD.HI.U32 R6, R11, R2, RZ ;  /* 0x000000020b067227 */ /* 0x000fe200078e00ff */
[----:B------:R-:W-:-:S04]  /*1200*/  @P0 SHF.R.U32.HI R12, RZ, R3, R14 ;  /* 0x00000003ff0c0219 */ /* 0x000fc8000001160e */
[----:B------:R-:W-:Y:S01]  /*1210*/  @P0 SHF.R.U32.HI R11, RZ, R3, R6 ;  /* 0x00000003ff0b0219 */ /* 0x000fe20000011606 */
[----:B------:R-:W-:-:S04]  /*1220*/  IMAD R12, R12, R9, RZ ;  /* 0x000000090c0c7224 */ /* 0x000fc800078e02ff */
[----:B------:R-:W-:Y:S01]  /*1230*/  IMAD R6, R11, R9, RZ ;  /* 0x000000090b067224 */ /* 0x000fe200078e02ff */
[----:B------:R-:W-:-:S04]  /*1240*/  ISETP.GE.AND P1, PT, R5, R12, PT ;  /* 0x0000000c0500720c */ /* 0x000fc80003f26270 */
[----:B------:R-:W-:Y:S01]  /*1250*/  ISETP.GE.OR P1, PT, R7, R6, P1 ;  /* 0x000000060700720c */ /* 0x000fe20000f26670 */
[----:B------:R-:W-:-:S05]  /*1260*/  IMAD.HI.U32 R6, R5, R2, RZ ;  /* 0x0000000205067227 */ /* 0x000fca00078e00ff */
[----:B------:R-:W-:-:S04]  /*1270*/  SHF.R.U32.HI R6, RZ, R3, R6 ;  /* 0x00000003ff067219 */ /* 0x000fc80000011606 */
[----:B------:R-:W-:-:S03]  /*1280*/  SEL R6, R5, R6, !P0 ;  /* 0x0000000605067207 */ /* 0x000fc60004000000 */
[----:B------:R-:W-:Y:S01]  /*1290*/  @!P1 IMAD.HI.U32 R8, R7, R2, RZ ;  /* 0x0000000207089227 */ /* 0x000fe200078e00ff */
[----:B------:R-:W-:-:S04]  /*12a0*/  IADD3 R2, PT, PT, -R6, RZ, RZ ;  /* 0x000000ff06027210 */ /* 0x000fc80007ffe1ff */
[----:B------:R-:W-:Y:S01]  /*12b0*/  @!P1 SHF.R.U32.HI R8, RZ, R3, R8 ;  /* 0x00000003ff089219 */ /* 0x000fe20000011608 */
[----:B------:R-:W-:-:S03]  /*12c0*/  IMAD R2, R9, R2, R5 ;  /* 0x0000000209027224 */ /* 0x000fc600078e0205 */
[----:B------:R-:W-:Y:S02]  /*12d0*/  @!P1 SEL R3, R7, R8, !P0 ;  /* 0x0000000807039207 */ /* 0x000fe40004000000 */
[----:B------:R-:W-:-:S03]  /*12e0*/  IADD3 R8, PT, PT, -R5, RZ, RZ ;  /* 0x000000ff05087210 */ /* 0x000fc60007ffe1ff */
[--C-:B------:R-:W-:Y:S02]  /*12f0*/  @!P1 IMAD.IADD R6, R6, 0x1, -R3.reuse ;  /* 0x0000000106069824 */ /* 0x100fe400078e0a03 */
[----:B------:R-:W-:Y:S01]  /*1300*/  @!P1 IMAD R3, R2, R11, R3 ;  /* 0x0000000b02039224 */ /* 0x000fe200078e0203 */
[----:B------:R-:W-:Y:S01]  /*1310*/  IADD3 R2, PT, PT, -R7, RZ, RZ ;  /* 0x000000ff07027210 */ /* 0x000fe20007ffe1ff */
[----:B------:R-:W-:Y:S02]  /*1320*/  @!P1 IMAD R5, R6, R9, R7 ;  /* 0x0000000906059224 */ /* 0x000fe400078e0207 */
[----:B------:R-:W-:Y:S02]  /*1330*/  IMAD R8, R4, R8, R155 ;  /* 0x0000000804087224 */ /* 0x000fe400078e029b */
[----:B------:R-:W-:Y:S02]  /*1340*/  @!P1 IMAD.MOV.U32 R7, RZ, RZ, R3 ;  /* 0x000000ffff079224 */ /* 0x000fe400078e0003 */
[----:B------:R-:W-:-:S02]  /*1350*/  IMAD R2, R10, R2, R165 ;  /* 0x000000020a027224 */ /* 0x000fc400078e02a5 */
[----:B------:R-:W-:Y:S02]  /*1360*/  IMAD R155, R5, R4, R8 ;  /* 0x00000004059b7224 */ /* 0x000fe400078e0208 */
[----:B------:R-:W-:Y:S02]  /*1370*/  IMAD R165, R7, R10, R2 ;  /* 0x0000000a07a57224 */ /* 0x000fe400078e0202 */
.L_x_16:
[----:B------:R-:W1:Y:S01]  /*1380*/  LDCU UR4, c[0x0][0xb30] ;  /* 0x00016600ff0477ac */ /* 0x000e620008000800 */
[----:B------:R-:W2:Y:S08]  /*1390*/  S2UR UR37, SR_CgaCtaId ;  /* 0x00000000002579c3 */ /* 0x000eb00000008800 */
[----:B------:R-:W3:Y:S01]  /*13a0*/  LDC R72, c[0x0][0xb24] ;  /* 0x0002c900ff487b82 */ /* 0x000ee20000000800 */
[----:B-1----:R-:W-:-:S09]  /*13b0*/  UISETP.NE.AND UP1, UPT, UR4, 0x1, UPT ;  /* 0x000000010400788c */ /* 0x002fd2000bf25270 */
[----:B--2---:R-:W-:Y:S05]  /*13c0*/  BRA.U UP1, `(.L_x_17) ;  /* 0x0000000101407547 */ /* 0x004fea000b800000 */
[----:B------:R-:W1:Y:S08]  /*13d0*/  LDC.64 R4, c[0x0][0xb10] ;  /* 0x0002c400ff047b82 */ /* 0x000e700000000a00 */
[----:B------:R-:W2:Y:S08]  /*13e0*/  LDC.64 R2, c[0x0][0xb18] ;  /* 0x0002c600ff027b82 */ /* 0x000eb00000000a00 */
[----:B------:R-:W4:Y:S08]  /*13f0*/  LDC R6, c[0x0][0xb20] ;  /* 0x0002c800ff067b82 */ /* 0x000f300000000800 */
[----:B------:R-:W3:Y:S01]  /*1400*/  LDC R8, c[0x0][0xb0c] ;  /* 0x0002c300ff087b82 */ /* 0x000ee20000000800 */
[----:B-1----:R-:W-:-:S05]  /*1410*/  IMAD.HI.U32 R4, R165, R4, RZ ;  /* 0x00000004a5047227 */ /* 0x002fca00078e00ff */
[----:B------:R-:W-:Y:S01]  /*1420*/  SHF.R.U32.HI R4, RZ, R5, R4 ;  /* 0x00000005ff047219 */ /* 0x000fe20000011604 */
[----:B--2---:R-:W-:Y:S01]  /*1430*/  IMAD.HI.U32 R3, R155, R3, RZ ;  /* 0x000000039b037227 */ /* 0x004fe200078e00ff */
[----:B------:R-:W-:-:S04]  /*1440*/  ISETP.NE.AND P0, PT, R2, 0x1, PT ;  /* 0x000000010200780c */ /* 0x000fc80003f05270 */
[----:B----4-:R-:W-:-:S04]  /*1450*/  SHF.R.U32.HI R6, RZ, R6, R3 ;  /* 0x00000006ff067219 */ /* 0x010fc80000011603 */
[----:B------:R-:W-:Y:S02]  /*1460*/  SEL R3, R155, R6, !P0 ;  /* 0x000000069b037207 */ /* 0x000fe40004000000 */
[----:B---3--:R-:W-:-:S04]  /*1470*/  ISETP.NE.AND P1, PT, R8, 0x1, PT ;  /* 0x000000010800780c */ /* 0x008fc80003f25270 */
[----:B------:R-:W-:-:S05]  /*1480*/  SEL R4, R165, R4, !P1 ;  /* 0x00000004a5047207 */ /* 0x000fca0004800000 */
[----:B------:R-:W-:Y:S02]  /*1490*/  IMAD.IADD R5, R3, 0x1, -R4 ;  /* 0x0000000103057824 */ /* 0x000fe400078e0a04 */
[----:B------:R-:W-:Y:S02]  /*14a0*/  IMAD.IADD R3, R4, 0x1, -R3 ;  /* 0x0000000104037824 */ /* 0x000fe400078e0a03 */
[----:B------:R-:W-:Y:S02]  /*14b0*/  IMAD R165, R5, R8, R165 ;  /* 0x0000000805a57224 */ /* 0x000fe400078e02a5 */
[----:B------:R-:W-:-:S07]  /*14c0*/  IMAD R155, R3, R2, R155 ;  /* 0x00000002039b7224 */ /* 0x000fce00078e029b */
.L_x_17:
[----:B------:R-:W-:Y:S01]  /*14d0*/  BAR.SYNC.DEFER_BLOCKING 0x0 ;  /* 0x0000000000007b1d */ /* 0x000fe20000010000 */
[----:B------:R-:W-:Y:S01]  /*14e0*/  UISETP.NE.AND UP1, UPT, UR8, 0x2, UPT ;  /* 0x000000020800788c */ /* 0x000fe2000bf25270 */
[----:B------:R-:W-:Y:S02]  /*14f0*/  ISETP.NE.OR P5, PT, R0, 0x2, !P5 ;  /* 0x000000020000780c */ /* 0x000fe40006fa5670 */
[----:B------:R-:W-:-:S06]  /*1500*/  LOP3.LUT R2, R166, 0x1f, RZ, 0xc0, !PT ;  /* 0x0000001fa6027812 */ /* 0x000fcc00078ec0ff */
[----:B------:R-:W-:Y:S05]  /*1510*/  BRA.U UP1, `(.L_x_18) ;  /* 0x0000001901307547 */ /* 0x000fea000b800000 */
[----:B------:R-:W1:Y:S01]  /*1520*/  LDCU UR13, c[0x0][0x38c] ;  /* 0x00007180ff0d77ac */ /* 0x000e620008000800 */
[----:B------:R-:W2:Y:S01]  /*1530*/  LDC R9, c[0x0][0x370] ;  /* 0x0000dc00ff097b82 */ /* 0x000ea20000000800 */
[----:B------:R-:W-:Y:S01]  /*1540*/  PLOP3.LUT P1, PT, PT, PT, UP2, 0x80, 0x8 ;  /* 0x000000000008781c */ /* 0x000fe20003f2f028 */
[----:B------:R-:W-:Y:S01]  /*1550*/  IMAD.MOV.U32 R15, RZ, RZ, 0x1 ;  /* 0x00000001ff0f7424 */ /* 0x000fe200078e00ff */
[----:B------:R-:W-:Y:S01]  /*1560*/  ISETP.EQ.OR P4, PT, R2, RZ, P5 ;  /* 0x000000ff0200720c */ /* 0x000fe20002f82670 */
[----:B------:R-:W-:Y:S01]  /*1570*/  IMAD.MOV.U32 R14, RZ, RZ, RZ ;  /* 0x000000ffff0e7224 */ /* 0x000fe200078e00ff */
[----:B------:R-:W-:Y:S02]  /*1580*/  PLOP3.LUT P1, PT, P1, PT, PT, 0x8, 0x80 ;  /* 0x000000000080781c */ /* 0x000fe40000f2e170 */
[----:B------:R-:W-:Y:S01]  /*1590*/  CS2R R12, SRZ ;  /* 0x00000000000c7805 */ /* 0x000fe2000001ff00 */
[----:B------:R-:W-:Y:S01]  /*15a0*/  IMAD.MOV.U32 R10, RZ, RZ, 0x1 ;  /* 0x00000001ff0a7424 */ /* 0x000fe200078e00ff */
[----:B------:R-:W4:Y:S01]  /*15b0*/  LDC R0, c[0x0][0x374] ;  /* 0x0000dd00ff007b82 */ /* 0x000f220000000800 */
[----:B------:R-:W2:Y:S01]  /*15c0*/  LDCU.64 UR22, c[0x0][0x348] ;  /* 0x00006900ff1677ac */ /* 0x000ea20008000a00 */
[----:B------:R-:W-:Y:S01]  /*15d0*/  UMOV UR6, URZ ;  /* 0x000000ff00067c82 */ /* 0x000fe20008000000 */
[----:B-1----:R-:W-:-:S04]  /*15e0*/  UIADD3 UR5, UPT, UPT, UR13, 0x3f, URZ ;  /* 0x0000003f0d057890 */ /* 0x002fc8000fffe0ff */
[----:B------:R-:W-:-:S04]  /*15f0*/  USHF.R.S32.HI UR4, URZ, 0x1f, UR5 ;  /* 0x0000001fff047899 */ /* 0x000fc80008011405 */
[----:B------:R-:W-:-:S04]  /*1600*/  ULEA.HI UR4, UR4, UR5, URZ, 0x6 ;  /* 0x0000000504047291 */ /* 0x000fc8000f8f30ff */
[----:B------:R-:W-:Y:S02]  /*1610*/  USHF.R.S32.HI UR15, URZ, 0x6, UR4 ;  /* 0x00000006ff0f7899 */ /* 0x000fe40008011404 */
[----:B------:R-:W-:Y:S02]  /*1620*/  UIADD3 UR4, UPT, UPT, UR13, -0x1, URZ ;  /* 0xffffffff0d047890 */ /* 0x000fe4000fffe0ff */
[----:B------:R-:W-:Y:S02]  /*1630*/  UISETP.LT.U32.AND UP0, UPT, UR15, 0x11, UPT ;  /* 0x000000110f00788c */ /* 0x000fe4000bf01070 */
[----:B------:R-:W-:Y:S02]  /*1640*/  UISETP.GE.U32.AND UP1, UPT, UR4, -0x7f, UPT ;  /* 0xffffff810400788c */ /* 0x000fe4000bf26070 */
[----:B------:R-:W-:Y:S02]  /*1650*/  USEL UR14, UR15, 0x11, UP0 ;  /* 0x000000110f0e7887 */ /* 0x000fe40008000000 */
[----:B------:R-:W-:-:S02]  /*1660*/  UIADD3 UR13, UPT, UPT, UR13, 0x7e, URZ ;  /* 0x0000007e0d0d7890 */ /* 0x000fc4000fffe0ff */
[----:B------:R-:W-:Y:S02]  /*1670*/  UIADD3 UR5, UPT, UPT, UR14, -0x1, URZ ;  /* 0xffffffff0e057890 */ /* 0x000fe4000fffe0ff */
[----:B------:R-:W-:-:S03]  /*1680*/  UIADD3 UR7, UPT, UPT, UR15, -UR14, URZ ;  /* 0x8000000e0f077290 */ /* 0x000fc6000fffe0ff */
[----:B------:R-:W-:-:S04]  /*1690*/  @UP1 UIADD3 UR5, UPT, UPT, UR14, URZ, URZ ;  /* 0x000000ff0e051290 */ /* 0x000fc8000fffe0ff */
[----:B--2---:R-:W-:-:S12]  /*16a0*/  UIADD3 UR5, UPT, UPT, UR5, 0x1, URZ ;  /* 0x0000000105057890 */ /* 0x004fd8000fffe0ff */
.L_x_36:
[----:B------:R-:W-:Y:S01]  /*16b0*/  UISETP.NE.AND UP0, UPT, UR37, URZ, UPT ;  /* 0x000000ff2500728c */ /* 0x000fe2000bf05270 */
[----:B------:R-:W1:Y:S08]  /*16c0*/  S2UR UR37, SR_CgaCtaId ;  /* 0x00000000002579c3 */ /* 0x000e700000008800 */
[----:B------:R-:W-:Y:S05]  /*16d0*/  BRA.U UP0, `(.L_x_19) ;  /* 0x0000000100347547 */ /* 0x000fea000b800000 */
[----:B------:R-:W2:Y:S01]  /*16e0*/  S2R R2, SR_CgaCtaId ;  /* 0x0000000000027919 */ /* 0x000ea20000008800 */
[----:B------:R-:W-:-:S04]  /*16f0*/  MOV R3, 0x400 ;  /* 0x0000040000037802 */ /* 0x000fc80000000f00 */
[----:B--2---:R-:W-:Y:S02]  /*1700*/  LEA R3, R2, R3, 0x18 ;  /* 0x0000000302037211 */ /* 0x004fe400078ec0ff */
[----:B------:R-:W-:-:S03]  /*1710*/  SHF.L.U32 R2, R10, 0x1f, RZ ;  /* 0x0000001f0a027819 */ /* 0x000fc600000006ff */
[----:B------:R-:W-:-:S04]  /*1720*/  IMAD R3, R12, 0x8, R3 ;  /* 0x000000080c037824 */ /* 0x000fc800078e0203 */
[----:B------:R-:W2:Y:S02]  /*1730*/  SYNCS.PHASECHK.TRANS64.TRYWAIT P0, [R3+URZ+0x1a0], R2 ;  /* 0x0001a002030075a7 */ /* 0x000ea400080011ff */
[----:B--2---:R-:W-:Y:S05]  /*1740*/  @!P0 BRA `(.L_x_20) ;  /* 0x00000058008c8947 */ /* 0x004fea0003800000 */
.L_x_109:
[----:B------:R-:W-:Y:S01]  /*1750*/  VIADD R12, R12, 0x1 ;  /* 0x000000010c0c7836 */ /* 0x000fe20000000000 */
[----:B------:R2:W-:Y:S04]  /*1760*/  SYNCS.ARRIVE.TRANS64.A1T0 RZ, [R3+URZ+0x190], RZ ;  /* 0x000190ff03ff79a7 */ /* 0x0005e800081000ff */
[----:B------:R-:W-:-:S04]  /*1770*/  ISETP.NE.AND P0, PT, R12, 0x2, PT ;  /* 0x000000020c00780c */ /* 0x000fc80003f05270 */
[----:B------:R-:W-:Y:S02]  /*1780*/  SEL R12, R12, RZ, P0 ;  /* 0x000000ff0c0c7207 */ /* 0x000fe40000000000 */
[----:B--2---:R-:W-:-:S04]  /*1790*/  SEL R3, RZ, 0x1, P0 ;  /* 0x00000001ff037807 */ /* 0x004fc80000000000 */
[----:B------:R-:W-:-:S07]  /*17a0*/  LOP3.LUT R10, R10, R3, RZ, 0x3c, !PT ;  /* 0x000000030a0a7212 */ /* 0x000fce00078e3cff */
.L_x_19:
[----:B------:R-:W-:Y:S01]  /*17b0*/  UMOV UR4, 0x400 ;  /* 0x0000040000047882 */ /* 0x000fe20000000000 */
[----:B------:R-:W-:Y:S01]  /*17c0*/  SHF.L.U32 R2, R15, 0x1f, RZ ;  /* 0x0000001f0f027819 */ /* 0x000fe200000006ff */
[----:B-1----:R-:W-:Y:S01]  /*17d0*/  ULEA UR4, UR37, UR4, 0x18 ;  /* 0x0000000425047291 */ /* 0x002fe2000f8ec0ff */
[----:B------:R-:W-:Y:S01]  /*17e0*/  R2UR UR35, R165 ;  /* 0x00000000a52372ca */ /* 0x000fe200000e0000 */
[----:B------:R-:W-:Y:S01]  /*17f0*/  UISETP.GE.U32.AND UP0, UPT, UR13, 0x7f, UPT ;  /* 0x0000007f0d00788c */ /* 0x000fe2000bf06070 */
[----:B------:R-:W-:Y:S01]  /*1800*/  R2UR UR11, R155 ;  /* 0x000000009b0b72ca */ /* 0x000fe200000e0000 */
[----:B------:R-:W-:Y:S01]  /*1810*/  ULEA UR8, UR6, UR4, 0x3 ;  /* 0x0000000406087291 */ /* 0x000fe2000f8e18ff */
[----:B------:R-:W-:-:S08]  /*1820*/  UMOV UR24, URZ ;  /* 0x000000ff00187c82 */ /* 0x000fd00008000000 */
[----:B------:R1:W2:Y:S01]  /*1830*/  SYNCS.PHASECHK.TRANS64.TRYWAIT P0, [UR8+0x88], R2 ;  /* 0x00008802ff0075a7 */ /* 0x0002a20008001108 */
[----:B------:R-:W-:Y:S02]  /*1840*/  USHF.L.U32 UR35, UR35, 0x7, URZ ;  /* 0x0000000723237899 */ /* 0x000fe400080006ff */
[----:B------:R-:W-:Y:S01]  /*1850*/  USHF.L.U32 UR11, UR11, 0x6, URZ ;  /* 0x000000060b0b7899 */ /* 0x000fe200080006ff */
[----:B------:R-:W-:Y:S11]  /*1860*/  BRA.U !UP0, `(.L_x_21) ;  /* 0x0000000108a87547 */ /* 0x000ff6000b800000 */
[----:B------:R-:W-:Y:S01]  /*1870*/  UMOV UR16, URZ ;  /* 0x000000ff00107c82 */ /* 0x000fe20008000000 */
[----:B------:R-:W-:-:S05]  /*1880*/  UMOV UR17, UR6 ;  /* 0x0000000600117c82 */ /* 0x000fca0008000000 */
.L_x_26:
[----:B-1----:R-:W-:Y:S01]  /*1890*/  ULEA UR33, UR17, UR4, 0x3 ;  /* 0x0000000411217291 */ /* 0x002fe2000f8e18ff */
[----:B--2---:R-:W-:Y:S01]  /*18a0*/  @!P5 MOV R3, 0x3000 ;  /* 0x000030000003d802 */ /* 0x004fe20000000f00 */
[----:B--2---:R-:W-:Y:S10]  /*18b0*/  @P0 BRA `(.L_x_22) ;  /* 0x00000000000c0947 */ /* 0x004ff40003800000 */
[----:B------:R-:W-:-:S04]  /*18c0*/  SHF.L.U32 R5, R15, 0x1f, RZ ;  /* 0x0000001f0f057819 */ /* 0x000fc800000006ff */
[----:B------:R-:W2:Y:S02]  /*18d0*/  SYNCS.PHASECHK.TRANS64.TRYWAIT P0, [UR33+0x88], R5 ;  /* 0x00008805ff0075a7 */ /* 0x000ea40008001121 */
[----:B--2---:R-:W-:Y:S05]  /*18e0*/  @!P0 BRA `(.L_x_23) ;  /* 0x0000005800388947 */ /* 0x004fea0003800000 */
.L_x_22:
[----:B------:R2:W-:Y:S01]  /*18f0*/  @!P5 SYNCS.ARRIVE.TRANS64 RZ, [UR33], R3 ;  /* 0x00000003ffffd9a7 */ /* 0x0005e20008000021 */
[----:B------:R-:W-:Y:S04]  /*1900*/  BSSY.RECONVERGENT B0, `(.L_x_24) ;  /* 0x0000003000007945 */ /* 0x000fe80003800200 */
[----:B------:R-:W-:Y:S05]  /*1910*/  @P4 BRA `(.L_x_25) ;  /* 0x0000000000044947 */ /* 0x000fea0003800000 */
[----:B------:R-:W-:Y:S05]  /*1920*/  BPT.TRAP 0x1 ;  /* 0x000000040000795c */ /* 0x000fea0000300000 */
.L_x_25:
[----:B------:R-:W-:Y:S05]  /*1930*/  BSYNC.RECONVERGENT B0 ;  /* 0x0000000000007941 */ /* 0x000fea0003800200 */
.L_x_24:
[----:B------:R-:W-:Y:S02]  /*1940*/  UIADD3 UR6, UPT, UPT, UR17, 0x1, URZ ;  /* 0x0000000111067890 */ /* 0x000fe4000fffe0ff */
[----:B------:R-:W-:Y:S02]  /*1950*/  ULEA UR32, UR17, UR4, 0xd ;  /* 0x0000000411207291 */ /* 0x000fe4000f8e68ff */
[----:B------:R-:W-:Y:S02]  /*1960*/  UISETP.NE.AND UP0, UPT, UR6, 0x11, UPT ;  /* 0x000000110600788c */ /* 0x000fe4000bf05270 */
[----:B------:R-:W-:Y:S02]  /*1970*/  UIADD3 UR26, UP1, UPT, UR22, 0x80, URZ ;  /* 0x00000080161a7890 */ /* 0x000fe4000ff3e0ff */
[----:B------:R-:W-:Y:S02]  /*1980*/  USEL UR9, URZ, 0x1, UP0 ;  /* 0x00000001ff097887 */ /* 0x000fe40008000000 */
[----:B------:R-:W-:-:S02]  /*1990*/  USEL UR6, UR6, URZ, UP0 ;  /* 0x000000ff06067287 */ /* 0x000fc40008000000 */
[----:B------:R-:W-:Y:S02]  /*19a0*/  UIADD3 UR20, UP0, UPT, UR22, 0x180, URZ ;  /* 0x0000018016147890 */ /* 0x000fe4000ff1e0ff */
[----:B------:R-:W-:Y:S01]  /*19b0*/  ULEA UR8, UR6, UR4, 0x3 ;  /* 0x0000000406087291 */ /* 0x000fe2000f8e18ff */
[----:B------:R-:W-:Y:S01]  /*19c0*/  LOP3.LUT R15, R15, UR9, RZ, 0x3c, !PT ;  /* 0x000000090f0f7c12 */ /* 0x000fe2000f8e3cff */
[----:B------:R-:W-:Y:S02]  /*19d0*/  USHF.L.U32 UR34, UR16, 0x6, URZ ;  /* 0x0000000610227899 */ /* 0x000fe400080006ff */
[----:B------:R-:W-:Y:S01]  /*19e0*/  UIADD3.X UR27, UPT, UPT, URZ, UR23, URZ, UP1, !UPT ;  /* 0x00000017ff1b7290 */ /* 0x000fe20008ffe4ff */
[----:B-1----:R-:W-:Y:S01]  /*19f0*/  SHF.L.U32 R2, R15, 0x1f, RZ ;  /* 0x0000001f0f027819 */ /* 0x002fe200000006ff */
[----:B------:R-:W-:Y:S02]  /*1a00*/  UIADD3 UR32, UPT, UPT, UR32, 0x4400, URZ ;  /* 0x0000440020207890 */ /* 0x000fe4000fffe0ff */
[----:B------:R-:W-:Y:S01]  /*1a10*/  UIADD3.X UR21, UPT, UPT, URZ, UR23, URZ, UP0, !UPT ;  /* 0x00000017ff157290 */ /* 0x000fe200087fe4ff */
[----:B------:R1:W1:Y:S01]  /*1a20*/  SYNCS.PHASECHK.TRANS64.TRYWAIT P0, [UR8+0x88], R2 ;  /* 0x00008802ff0075a7 */ /* 0x0002620008001108 */
[----:B------:R-:W-:Y:S01]  /*1a30*/  ULEA UR8, UR17, UR4, 0xc ;  /* 0x0000000411087291 */ /* 0x000fe2000f8e60ff */
[----:B------:R-:W-:Y:S01]  /*1a40*/  UMOV UR18, 0x0 ;  /* 0x0000000000127882 */ /* 0x000fe20000000000 */
[----:B------:R-:W-:-:S02]  /*1a50*/  UMOV UR19, 0x10000000 ;  /* 0x1000000000137882 */ /* 0x000fc40000000000 */
[----:B------:R-:W-:Y:S01]  /*1a60*/  UIADD3 UR8, UPT, UPT, UR8, 0x26400, URZ ;  /* 0x0002640008087890 */ /* 0x000fe2000fffe0ff */
[----:B------:R1:W-:Y:S01]  /*1a70*/  UTMALDG.3D [UR32], [UR26], desc[UR18] ;  /* 0x000012201a0075b4 */ /* 0x0003e20008011000 */
[----:B------:R-:W-:Y:S01]  /*1a80*/  UMOV UR12, UR36 ;  /* 0x00000024000c7c82 */ /* 0x000fe20008000000 */
[----:B------:R-:W-:Y:S01]  /*1a90*/  UMOV UR9, UR33 ;  /* 0x0000002100097c82 */ /* 0x000fe20008000000 */
[----:B------:R-:W-:Y:S01]  /*1aa0*/  UMOV UR10, UR34 ;  /* 0x00000022000a7c82 */ /* 0x000fe20008000000 */
[----:B------:R-:W-:Y:S01]  /*1ab0*/  UIADD3 UR16, UPT, UPT, UR16, 0x1, URZ ;  /* 0x0000000110107890 */ /* 0x000fe2000fffe0ff */
[----:B------:R-:W-:Y:S01]  /*1ac0*/  UMOV UR24, UR5 ;  /* 0x0000000500187c82 */ /* 0x000fe20008000000 */
[----:B------:R-:W-:Y:S02]  /*1ad0*/  UMOV UR17, UR6 ;  /* 0x0000000600117c82 */ /* 0x000fe40008000000 */
[----:B------:R1:W-:Y:S01]  /*1ae0*/  UTMALDG.3D [UR8], [UR20], desc[UR18] ;  /* 0x00001208140075b4 */ /* 0x0003e20008011000 */
[----:B------:R-:W-:-:S09]  /*1af0*/  UISETP.NE.AND UP0, UPT, UR16, UR5, UPT ;  /* 0x000000051000728c */ /* 0x000fd2000bf05270 */
[----:B------:R-:W-:Y:S05]  /*1b00*/  BRA.U UP0, `(.L_x_26) ;  /* 0xfffffffd00607547 */ /* 0x000fea000b83ffff */
.L_x_21:
[----:B-1----:R-:W-:Y:S01]  /*1b10*/  ULEA UR8, UR6, UR4, 0x3 ;  /* 0x0000000406087291 */ /* 0x002fe2000f8e18ff */
[----:B------:R-:W-:Y:S01]  /*1b20*/  SHF.L.U32 R2, R15, 0x1f, RZ ;  /* 0x0000001f0f027819 */ /* 0x000fe200000006ff */
[----:B------:R-:W-:Y:S01]  /*1b30*/  @!P1 SYNCS.ARRIVE.TRANS64.A1T0 RZ, [UR4+0x128], RZ ;  /* 0x000128ffffff99a7 */ /* 0x000fe20008100004 */
[----:B------:R-:W-:-:S06]  /*1b40*/  UISETP.GT.AND UP0, UPT, UR15, UR14, UPT ;  /* 0x0000000e0f00728c */ /* 0x000fcc000bf04270 */
[----:B--2---:R1:W2:Y:S03]  /*1b50*/  SYNCS.PHASECHK.TRANS64.TRYWAIT P0, [UR8+0x88], R2 ;  /* 0x00008802ff0075a7 */ /* 0x0042a60008001108 */
[----:B------:R-:W-:Y:S05]  /*1b60*/  BRA.U !UP0, `(.L_x_27) ;  /* 0x0000000108ac7547 */ /* 0x000fea000b800000 */
[----:B------:R-:W-:Y:S01]  /*1b70*/  UIADD3 UR21, UPT, UPT, UR7, UR24, URZ ;  /* 0x0000001807157290 */ /* 0x000fe2000fffe0ff */
[----:B------:R-:W-:-:S11]  /*1b80*/  UMOV UR25, UR6 ;  /* 0x0000000600197c82 */ /* 0x000fd60008000000 */
.L_x_32:
[----:B-1----:R-:W-:Y:S01]  /*1b90*/  ULEA UR17, UR25, UR4, 0x3 ;  /* 0x0000000419117291 */ /* 0x002fe2000f8e18ff */
[----:B--2---:R-:W-:Y:S01]  /*1ba0*/  @!P5 MOV R3, 0x3000 ;  /* 0x000030000003d802 */ /* 0x004fe20000000f00 */
[----:B--2---:R-:W-:Y:S10]  /*1bb0*/  @P0 BRA `(.L_x_28) ;  /* 0x00000000000c0947 */ /* 0x004ff40003800000 */
[----:B------:R-:W-:-:S04]  /*1bc0*/  SHF.L.U32 R5, R15, 0x1f, RZ ;  /* 0x0000001f0f057819 */ /* 0x000fc800000006ff */
[----:B------:R-:W2:Y:S02]  /*1bd0*/  SYNCS.PHASECHK.TRANS64.TRYWAIT P0, [UR17+0x88], R5 ;  /* 0x00008805ff0075a7 */ /* 0x000ea40008001111 */
[----:B--2---:R-:W-:Y:S05]  /*1be0*/  @!P0 BRA `(.L_x_29) ;  /* 0x0000005400908947 */ /* 0x004fea0003800000 */
.L_x_28:
[----:B------:R2:W-:Y:S01]  /*1bf0*/  @!P5 SYNCS.ARRIVE.TRANS64 RZ, [UR17], R3 ;  /* 0x00000003ffffd9a7 */ /* 0x0005e20008000011 */
[----:B------:R-:W-:Y:S04]  /*1c00*/  BSSY.RECONVERGENT B0, `(.L_x_30) ;  /* 0x0000003000007945 */ /* 0x000fe80003800200 */
[----:B------:R-:W-:Y:S05]  /*1c10*/  @P4 BRA `(.L_x_31) ;  /* 0x0000000000044947 */ /* 0x000fea0003800000 */
[----:B------:R-:W-:Y:S05]  /*1c20*/  BPT.TRAP 0x1 ;  /* 0x000000040000795c */ /* 0x000fea0000300000 */
.L_x_31:
[----:B------:R-:W-:Y:S05]  /*1c30*/  BSYNC.RECONVERGENT B0 ;  /* 0x0000000000007941 */ /* 0x000fea0003800200 */
.L_x_30:
        /* <DEDUP_REMOVED lines=10> */
[----:B------:R-:W-:Y:S01]  /*1ce0*/  UIADD3 UR16, UPT, UPT, UR16, 0x4400, URZ ;  /* 0x0000440010107890 */ /* 0x000fe2000fffe0ff */
[----:B-1----:R-:W-:Y:S01]  /*1cf0*/  SHF.L.U32 R2, R15, 0x1f, RZ ;  /* 0x0000001f0f027819 */ /* 0x002fe200000006ff */
[----:B------:R-:W-:Y:S02]  /*1d00*/  UIADD3.X UR31, UPT, UPT, URZ, UR23, URZ, UP1, !UPT ;  /* 0x00000017ff1f7290 */ /* 0x000fe40008ffe4ff */
[----:B------:R-:W-:Y:S01]  /*1d10*/  UIADD3.X UR29, UPT, UPT, URZ, UR23, URZ, UP0, !UPT ;  /* 0x00000017ff1d7290 */ /* 0x000fe200087fe4ff */
[----:B------:R1:W1:Y:S01]  /*1d20*/  SYNCS.PHASECHK.TRANS64.TRYWAIT P0, [UR8+0x88], R2 ;  /* 0x00008802ff0075a7 */ /* 0x0002620008001108 */
[----:B------:R-:W-:Y:S01]  /*1d30*/  ULEA UR8, UR25, UR4, 0xc ;  /* 0x0000000419087291 */ /* 0x000fe2000f8e60ff */
[----:B------:R-:W-:Y:S01]  /*1d40*/  UMOV UR26, 0x0 ;  /* 0x00000000001a7882 */ /* 0x000fe20000000000 */
[----:B------:R-:W-:-:S02]  /*1d50*/  UMOV UR27, 0x10000000 ;  /* 0x10000000001b7882 */ /* 0x000fc40000000000 */
[----:B------:R-:W-:Y:S01]  /*1d60*/  UIADD3 UR8, UPT, UPT, UR8, 0x26400, URZ ;  /* 0x0002640008087890 */ /* 0x000fe2000fffe0ff */
[----:B------:R-:W-:Y:S01]  /*1d70*/  UMOV UR19, UR35 ;  /* 0x0000002300137c82 */ /* 0x000fe20008000000 */
[----:B------:R-:W-:Y:S01]  /*1d80*/  UMOV UR20, UR36 ;  /* 0x0000002400147c82 */ /* 0x000fe20008000000 */
[----:B------:R-:W-:Y:S01]  /*1d90*/  UMOV UR12, UR36 ;  /* 0x00000024000c7c82 */ /* 0x000fe20008000000 */
[----:B------:R-:W-:Y:S01]  /*1da0*/  UMOV UR9, UR17 ;  /* 0x0000001100097c82 */ /* 0x000fe20008000000 */
[----:B------:R-:W-:Y:S01]  /*1db0*/  UMOV UR10, UR18 ;  /* 0x00000012000a7c82 */ /* 0x000fe20008000000 */
[----:B------:R1:W-:Y:S01]  /*1dc0*/  UTMALDG.3D [UR16], [UR30], desc[UR26] ;  /* 0x00001a101e0075b4 */ /* 0x0003e20008011000 */
[----:B------:R-:W-:Y:S01]  /*1dd0*/  UIADD3 UR24, UPT, UPT, UR24, 0x1, URZ ;  /* 0x0000000118187890 */ /* 0x000fe2000fffe0ff */
[----:B------:R-:W-:-:S03]  /*1de0*/  UMOV UR25, UR6 ;  /* 0x0000000600197c82 */ /* 0x000fc60008000000 */
[----:B------:R-:W-:Y:S01]  /*1df0*/  UISETP.NE.AND UP0, UPT, UR24, UR21, UPT ;  /* 0x000000151800728c */ /* 0x000fe2000bf05270 */
[----:B------:R1:W-:Y:S08]  /*1e00*/  UTMALDG.3D [UR8], [UR28], desc[UR26] ;  /* 0x00001a081c0075b4 */ /* 0x0003f00008011000 */
[----:B------:R-:W-:Y:S05]  /*1e10*/  BRA.U UP0, `(.L_x_32) ;  /* 0xfffffffd005c7547 */ /* 0x000fea000b83ffff */
.L_x_27:
[C---:B-1----:R-:W-:Y:S01]  /*1e20*/  LEA R2, R14.reuse, UR4, 0x3 ;  /* 0x000000040e027c11 */ /* 0x042fe2000f8e18ff */
[----:B------:R-:W-:Y:S01]  /*1e30*/  NOP ;  /* 0x0000000000007918 */ /* 0x000fe20000000000 */
[----:B--2---:R-:W-:Y:S02]  /*1e40*/  SHF.L.U32 R3, R13, 0x1f, RZ ;  /* 0x0000001f0d037819 */ /* 0x004fe400000006ff */
[----:B------:R-:W-:Y:S02]  /*1e50*/  LEA R4, R14, UR4, 0x4 ;  /* 0x000000040e047c11 */ /* 0x000fe4000f8e20ff */
[----:B------:R-:W1:Y:S02]  /*1e60*/  SYNCS.PHASECHK.TRANS64.TRYWAIT P0, [R2+URZ+0x130], R3 ;  /* 0x00013003020075a7 */ /* 0x000e6400080011ff */
[----:B-1----:R-:W-:Y:S05]  /*1e70*/  @!P0 BRA `(.L_x_33) ;  /* 0x0000005400048947 */ /* 0x002fea0003800000 */
.L_x_112:
[----:B------:R-:W2:Y:S01]  /*1e80*/  LDS.128 R4, [R4+0x1c0] ;  /* 0x0001c00004047984 */ /* 0x000ea20000000c00 */
[----:B---3--:R-:W-:Y:S01]  /*1e90*/  ISETP.GE.AND P0, PT, R72, 0x1, PT ;  /* 0x000000014800780c */ /* 0x008fe20003f06270 */
[----:B-1----:R-:W-:Y:S01]  /*1ea0*/  VIADD R2, R2, 0x140 ;  /* 0x0000014002027836 */ /* 0x002fe20000000000 */
[----:B------:R-:W-:Y:S01]  /*1eb0*/  @!PT LDS RZ, [RZ] ;  /* 0x00000000fffff984 */ /* 0x000fe20000000800 */
[----:B------:R-:W-:Y:S01]  /*1ec0*/  @!PT LDS RZ, [RZ] ;  /* 0x00000000fffff984 */ /* 0x000fe20000000800 */
[----:B------:R-:W-:Y:S01]  /*1ed0*/  @!PT LDS RZ, [RZ] ;  /* 0x00000000fffff984 */ /* 0x000fe20000000800 */
[----:B------:R-:W-:Y:S01]  /*1ee0*/  @!PT LDS RZ, [RZ] ;  /* 0x00000000fffff984 */ /* 0x000fe20000000800 */
[----:B------:R1:W-:Y:S06]  /*1ef0*/  MEMBAR.ALL.CTA ;  /* 0x0000000000007992 */ /* 0x0003ec0000008000 */
[----:B-1----:R-:W1:Y:S01]  /*1f00*/  FENCE.VIEW.ASYNC.S ;  /* 0x00000000000073c6 */ /* 0x002e620000000000 */
[----:B------:R-:W-:-:S04]  /*1f10*/  PRMT R2, RZ, 0x654, R2 ;  /* 0x00000654ff027816 */ /* 0x000fc80000000002 */
[----:B-1----:R1:W-:Y:S01]  /*1f20*/  SYNCS.ARRIVE.TRANS64.RED.A1T0 RZ, [R2+URZ], RZ ;  /* 0x000000ff02ff79a7 */ /* 0x0023e200081004ff */
[----:B--2---:R-:W-:-:S13]  /*1f30*/  LOP3.LUT P2, RZ, R6, 0x1, RZ, 0xc0, !PT ;  /* 0x0000000106ff7812 */ /* 0x004fda000784c0ff */
[----:B------:R-:W-:Y:S01]  /*1f40*/  @P2 SHF.R.U32.HI R3, RZ, 0x10, R5 ;  /* 0x00000010ff032819 */ /* 0x000fe20000011605 */
[----:B------:R-:W-:Y:S01]  /*1f50*/  VOTEU.ANY UP0, P2 ;  /* 0x0000000000ff7886 */ /* 0x000fe20001000100 */
[----:B------:R-:W-:Y:S02]  /*1f60*/  @P2 MOV R11, R4 ;  /* 0x00000004000b2202 */ /* 0x000fe40000000f00 */
[----:B------:R-:W-:Y:S02]  /*1f70*/  @P2 R2UR.BROADCAST UR8, R3 ;  /* 0x00000000030822ca */ /* 0x000fe400008e0000 */
[----:B------:R-:W-:-:S11]  /*1f80*/  @P2 LOP3.LUT R8, R5, 0xffff, RZ, 0xc0, !PT ;  /* 0x0000ffff05082812 */ /* 0x000fd600078ec0ff */
[----:B------:R-:W-:Y:S01]  /*1f90*/  @UP0 UMOV UR36, UR8 ;  /* 0x0000000800240c82 */ /* 0x000fe20008000000 */
[----:B-1----:R-:W-:Y:S05]  /*1fa0*/  @!P0 BRA `(.L_x_34) ;  /* 0x0000000000b88947 */ /* 0x002fea0003800000 */
[----:B------:R-:W4:Y:S01]  /*1fb0*/  LDC.64 R4, c[0x0][0xb18] ;  /* 0x0002c600ff047b82 */ /* 0x000f220000000a00 */
[----:B------:R-:W-:-:S07]  /*1fc0*/  ISETP.NE.AND P3, PT, R72, 0x1, PT ;  /* 0x000000014800780c */ /* 0x000fce0003f65270 */
[----:B------:R-:W1:Y:S08]  /*1fd0*/  LDC.64 R6, c[0x0][0xb10] ;  /* 0x0002c400ff067b82 */ /* 0x000e700000000a00 */
[----:B------:R-:W2:Y:S08]  /*1fe0*/  LDC R16, c[0x0][0xb20] ;  /* 0x0002c800ff107b82 */ /* 0x000eb00000000800 */
[----:B------:R-:W3:Y:S01]  /*1ff0*/  LDC R18, c[0x0][0xb0c] ;  /* 0x0002c300ff127b82 */ /* 0x000ee20000000800 */
[----:B----4-:R-:W-:Y:S01]  /*2000*/  IMAD.HI.U32 R17, R0, R5, RZ ;  /* 0x0000000500117227 */ /* 0x010fe200078e00ff */
[----:B------:R-:W-:-:S03]  /*2010*/  ISETP.NE.AND P0, PT, R4, 0x1, PT ;  /* 0x000000010400780c */ /* 0x000fc60003f05270 */
[----:B------:R-:W-:-:S03]  /*2020*/  IMAD.HI.U32 R5, R8, R5, RZ ;  /* 0x0000000508057227 */ /* 0x000fc600078e00ff */
[----:B------:R-:W4:Y:S01]  /*2030*/  LDC.64 R2, c[0x0][0xb28] ;  /* 0x0002ca00ff027b82 */ /* 0x000f220000000a00 */
[----:B-1----:R-:W-:-:S04]  /*2040*/  IMAD.HI.U32 R20, R9, R6, RZ ;  /* 0x0000000609147227 */ /* 0x002fc800078e00ff */
[----:B------:R-:W-:Y:S01]  /*2050*/  IMAD.HI.U32 R22, R11, R6, RZ ;  /* 0x000000060b167227 */ /* 0x000fe200078e00ff */
[----:B------:R-:W-:Y:S02]  /*2060*/  SHF.R.U32.HI R20, RZ, R7, R20 ;  /* 0x00000007ff147219 */ /* 0x000fe40000011614 */
[-C--:B--2---:R-:W-:Y:S02]  /*2070*/  SHF.R.U32.HI R17, RZ, R16.reuse, R17 ;  /* 0x00000010ff117219 */ /* 0x084fe40000011611 */
[----:B------:R-:W-:Y:S02]  /*2080*/  SHF.R.U32.HI R5, RZ, R16, R5 ;  /* 0x00000010ff057219 */ /* 0x000fe40000011605 */
[----:B------:R-:W-:Y:S02]  /*2090*/  SEL R17, R0, R17, !P0 ;  /* 0x0000001100117207 */ /* 0x000fe40004000000 */
[----:B------:R-:W-:Y:S02]  /*20a0*/  SHF.R.U32.HI R22, RZ, R7, R22 ;  /* 0x00000007ff167219 */ /* 0x000fe40000011616 */
[----:B---3--:R-:W-:-:S02]  /*20b0*/  ISETP.NE.AND P1, PT, R18, 0x1, PT ;  /* 0x000000011200780c */ /* 0x008fc40003f25270 */
[----:B------:R-:W-:Y:S02]  /*20c0*/  SEL R5, R8, R5, !P0 ;  /* 0x0000000508057207 */ /* 0x000fe40004000000 */
[----:B------:R-:W-:Y:S02]  /*20d0*/  SEL R19, R9, R20, !P1 ;  /* 0x0000001409137207 */ /* 0x000fe40004800000 */
[----:B------:R-:W-:Y:S01]  /*20e0*/  SEL R7, R11, R22, !P1 ;  /* 0x000000160b077207 */ /* 0x000fe20004800000 */
[----:B----4-:R-:W-:-:S04]  /*20f0*/  IMAD.HI.U32 R20, R17, R2, RZ ;  /* 0x0000000211147227 */ /* 0x010fc800078e00ff */
[----:B------:R-:W-:Y:S01]  /*2100*/  IMAD.HI.U32 R6, R19, R2, RZ ;  /* 0x0000000213067227 */ /* 0x000fe200078e00ff */
[----:B------:R-:W-:-:S04]  /*2110*/  @P3 SHF.R.U32.HI R17, RZ, R3, R20 ;  /* 0x00000003ff113219 */ /* 0x000fc80000011614 */
[----:B------:R-:W-:Y:S01]  /*2120*/  @P3 SHF.R.U32.HI R19, RZ, R3, R6 ;  /* 0x00000003ff133219 */ /* 0x000fe20000011606 */
[----:B------:R-:W-:-:S04]  /*2130*/  IMAD R17, R72, R17, RZ ;  /* 0x0000001148117224 */ /* 0x000fc800078e02ff */
[----:B------:R-:W-:Y:S01]  /*2140*/  IMAD R6, R72, R19, RZ ;  /* 0x0000001348067224 */ /* 0x000fe200078e02ff */
[C---:B------:R-:W-:Y:S02]  /*2150*/  ISETP.GE.AND P0, PT, R5.reuse, R17, PT ;  /* 0x000000110500720c */ /* 0x040fe40003f06270 */
[----:B------:R-:W-:Y:S02]  /*2160*/  IADD3 R17, PT, PT, -R5, RZ, RZ ;  /* 0x000000ff05117210 */ /* 0x000fe40007ffe1ff */
[----:B------:R-:W-:Y:S01]  /*2170*/  ISETP.GE.OR P0, PT, R7, R6, P0 ;  /* 0x000000060700720c */ /* 0x000fe20000706670 */
[----:B------:R-:W-:-:S04]  /*2180*/  IMAD.HI.U32 R6, R5, R2, RZ ;  /* 0x0000000205067227 */ /* 0x000fc800078e00ff */
[----:B------:R-:W-:Y:S01]  /*2190*/  IMAD R8, R4, R17, R8 ;  /* 0x0000001104087224 */ /* 0x000fe200078e0208 */
[----:B------:R-:W-:-:S04]  /*21a0*/  SHF.R.U32.HI R6, RZ, R3, R6 ;  /* 0x00000003ff067219 */ /* 0x000fc80000011606 */
[----:B------:R-:W-:-:S03]  /*21b0*/  SEL R6, R5, R6, !P3 ;  /* 0x0000000605067207 */ /* 0x000fc60005800000 */
[----:B------:R-:W-:-:S04]  /*21c0*/  @!P0 IMAD.HI.U32 R16, R7, R2, RZ ;  /* 0x0000000207108227 */ /* 0x000fc800078e00ff */
[----:B------:R-:W-:Y:S01]  /*21d0*/  IMAD.MOV R2, RZ, RZ, -R6 ;  /* 0x000000ffff027224 */ /* 0x000fe200078e0a06 */
[----:B------:R-:W-:-:S03]  /*21e0*/  @!P0 SHF.R.U32.HI R16, RZ, R3, R16 ;  /* 0x00000003ff108219 */ /* 0x000fc60000011610 */
[----:B------:R-:W-:Y:S01]  /*21f0*/  IMAD R2, R72, R2, R5 ;  /* 0x0000000248027224 */ /* 0x000fe200078e0205 */
[----:B------:R-:W-:-:S05]  /*2200*/  @!P0 SEL R3, R7, R16, !P3 ;  /* 0x0000001007038207 */ /* 0x000fca0005800000 */
[--C-:B------:R-:W-:Y:S02]  /*2210*/  @!P0 IMAD.IADD R6, R6, 0x1, -R3.reuse ;  /* 0x0000000106068824 */ /* 0x100fe400078e0a03 */
[----:B------:R-:W-:Y:S01]  /*2220*/  @!P0 IMAD R3, R2, R19, R3 ;  /* 0x0000001302038224 */ /* 0x000fe200078e0203 */
[----:B------:R-:W-:Y:S01]  /*2230*/  IADD3 R2, PT, PT, -R7, RZ, RZ ;  /* 0x000000ff07027210 */ /* 0x000fe20007ffe1ff */
[----:B------:R-:W-:Y:S02]  /*2240*/  @!P0 IMAD R5, R72, R6, R7 ;  /* 0x0000000648058224 */ /* 0x000fe400078e0207 */
[----:B------:R-:W-:Y:S02]  /*2250*/  @!P0 IMAD.MOV.U32 R7, RZ, RZ, R3 ;  /* 0x000000ffff078224 */ /* 0x000fe400078e0003 */
[----:B------:R-:W-:Y:S02]  /*2260*/  IMAD R2, R18, R2, R11 ;  /* 0x0000000212027224 */ /* 0x000fe400078e020b */
[----:B------:R-:W-:-:S02]  /*2270*/  IMAD R8, R5, R4, R8 ;  /* 0x0000000405087224 */ /* 0x000fc400078e0208 */
[----:B------:R-:W-:Y:S02]  /*2280*/  IMAD R11, R7, R18, R2 ;  /* 0x00000012070b7224 */ /* 0x000fe400078e0202 */
.L_x_34:
[----:B------:R-:W1:Y:S02]  /*2290*/  LDCU UR8, c[0x0][0xb30] ;  /* 0x00016600ff0877ac */ /* 0x000e640008000800 */
[----:B-1----:R-:W-:-:S09]  /*22a0*/  UISETP.NE.AND UP0, UPT, UR8, 0x1, UPT ;  /* 0x000000010800788c */ /* 0x002fd2000bf05270 */
[----:B------:R-:W-:Y:S05]  /*22b0*/  BRA.U UP0, `(.L_x_35) ;  /* 0x0000000100407547 */ /* 0x000fea000b800000 */
[----:B------:R-:W1:Y:S08]  /*22c0*/  LDC.64 R4, c[0x0][0xb10] ;  /* 0x0002c400ff047b82 */ /* 0x000e700000000a00 */
[----:B------:R-:W2:Y:S08]  /*22d0*/  LDC.64 R2, c[0x0][0xb18] ;  /* 0x0002c600ff027b82 */ /* 0x000eb00000000a00 */
[----:B------:R-:W3:Y:S08]  /*22e0*/  LDC R6, c[0x0][0xb20] ;  /* 0x0002c800ff067b82 */ /* 0x000ef00000000800 */
[----:B------:R-:W4:Y:S01]  /*22f0*/  LDC R16, c[0x0][0xb0c] ;  /* 0x0002c300ff107b82 */ /* 0x000f220000000800 */
[----:B-1----:R-:W-:-:S05]  /*2300*/  IMAD.HI.U32 R4, R11, R4, RZ ;  /* 0x000000040b047227 */ /* 0x002fca00078e00ff */
[----:B------:R-:W-:Y:S01]  /*2310*/  SHF.R.U32.HI R4, RZ, R5, R4 ;  /* 0x00000005ff047219 */ /* 0x000fe20000011604 */
[----:B--2---:R-:W-:Y:S01]  /*2320*/  IMAD.HI.U32 R3, R8, R3, RZ ;  /* 0x0000000308037227 */ /* 0x004fe200078e00ff */
[----:B------:R-:W-:-:S04]  /*2330*/  ISETP.NE.AND P0, PT, R2, 0x1, PT ;  /* 0x000000010200780c */ /* 0x000fc80003f05270 */
[----:B---3--:R-:W-:-:S04]  /*2340*/  SHF.R.U32.HI R3, RZ, R6, R3 ;  /* 0x00000006ff037219 */ /* 0x008fc80000011603 */
[----:B------:R-:W-:Y:S02]  /*2350*/  SEL R3, R8, R3, !P0 ;  /* 0x0000000308037207 */ /* 0x000fe40004000000 */
[----:B----4-:R-:W-:-:S04]  /*2360*/  ISETP.NE.AND P1, PT, R16, 0x1, PT ;  /* 0x000000011000780c */ /* 0x010fc80003f25270 */
[----:B------:R-:W-:-:S05]  /*2370*/  SEL R4, R11, R4, !P1 ;  /* 0x000000040b047207 */ /* 0x000fca0004800000 */
[----:B------:R-:W-:Y:S02]  /*2380*/  IMAD.IADD R5, R3, 0x1, -R4 ;  /* 0x0000000103057824 */ /* 0x000fe400078e0a04 */
[----:B------:R-:W-:Y:S02]  /*2390*/  IMAD.IADD R3, R4, 0x1, -R3 ;  /* 0x0000000104037824 */ /* 0x000fe400078e0a03 */
[----:B------:R-:W-:Y:S02]  /*23a0*/  IMAD R11, R5, R16, R11 ;  /* 0x00000010050b7224 */ /* 0x000fe400078e020b */
[----:B------:R-:W-:-:S07]  /*23b0*/  IMAD R8, R3, R2, R8 ;  /* 0x0000000203087224 */ /* 0x000fce00078e0208 */
.L_x_35:
[----:B------:R-:W-:Y:S01]  /*23c0*/  VIADD R14, R14, 0x1 ;  /* 0x000000010e0e7836 */ /* 0x000fe20000000000 */
[----:B------:R-:W-:Y:S01]  /*23d0*/  PLOP3.LUT P1, PT, PT, PT, PT, 0x80, 0x8 ;  /* 0x000000000008781c */ /* 0x000fe20003f2f070 */
[----:B------:R-:W-:Y:S02]  /*23e0*/  IMAD.IADD R165, R11, 0x1, R154 ;  /* 0x000000010ba57824 */ /* 0x000fe400078e029a */
[----:B------:R-:W-:Y:S01]  /*23f0*/  IMAD.IADD R155, R8, 0x1, R143 ;  /* 0x00000001089b7824 */ /* 0x000fe200078e028f */
[----:B------:R-:W-:-:S04]  /*2400*/  ISETP.NE.AND P0, PT, R14, 0x2, PT ;  /* 0x000000020e00780c */ /* 0x000fc80003f05270 */
[----:B------:R-:W-:Y:S02]  /*2410*/  SEL R2, RZ, 0x1, P0 ;  /* 0x00000001ff027807 */ /* 0x000fe40000000000 */
[----:B------:R-:W-:Y:S02]  /*2420*/  SEL R14, R14, RZ, P0 ;  /* 0x000000ff0e0e7207 */ /* 0x000fe40000000000 */
[----:B------:R-:W-:Y:S01]  /*2430*/  LOP3.LUT R13, R13, R2, RZ, 0x3c, !PT ;  /* 0x000000020d0d7212 */ /* 0x000fe200078e3cff */
[----:B------:R-:W-:Y:S06]  /*2440*/  @P2 BRA `(.L_x_36) ;  /* 0xfffffff000982947 */ /* 0x000fec000383ffff */
[----:B------:R-:W-:Y:S01]  /*2450*/  UIADD3 UR4, UPT, UPT, UR4, 0x88, URZ ;  /* 0x0000008804047890 */ /* 0x000fe2000fffe0ff */
[----:B------:R-:W-:-:S03]  /*2460*/  SHF.L.U32 R3, R15, 0x1f, RZ ;  /* 0x0000001f0f037819 */ /* 0x000fc600000006ff */
[----:B------:R-:W-:-:S09]  /*2470*/  ULEA UR5, UR6, UR4, 0x3 ;  /* 0x0000000406057291 */ /* 0x000fd2000f8e18ff */
[----:B------:R-:W1:Y:S02]  /*2480*/  SYNCS.PHASECHK.TRANS64.TRYWAIT P0, [UR5], R3 ;  /* 0x00000003ff0075a7 */ /* 0x000e640008001105 */
[----:B-1----:R-:W-:Y:S05]  /*2490*/  @!P0 BRA `(.L_x_37) ;  /* 0x0000004c00908947 */ /* 0x002fea0003800000 */
.L_x_114:
[----:B------:R-:W-:-:S04]  /*24a0*/  UIADD3 UR6, UPT, UPT, UR6, 0x1, URZ ;  /* 0x0000000106067890 */ /* 0x000fc8000fffe0ff */
[----:B------:R-:W-:-:S04]  /*24b0*/  UISETP.NE.AND UP0, UPT, UR6, 0x11, UPT ;  /* 0x000000110600788c */ /* 0x000fc8000bf05270 */
[----:B------:R-:W-:Y:S02]  /*24c0*/  USEL UR7, URZ, 0x1, UP0 ;  /* 0x00000001ff077887 */ /* 0x000fe40008000000 */
[----:B------:R-:W-:-:S04]  /*24d0*/  USEL UR6, UR6, URZ, UP0 ;  /* 0x000000ff06067287 */ /* 0x000fc80008000000 */
[----:B------:R-:W-:Y:S01]  /*24e0*/  ULEA UR5, UR6, UR4, 0x3 ;  /* 0x0000000406057291 */ /* 0x000fe2000f8e18ff */
[----:B------:R-:W-:-:S04]  /*24f0*/  LOP3.LUT R2, R15, UR7, RZ, 0x3c, !PT ;  /* 0x000000070f027c12 */ /* 0x000fc8000f8e3cff */
[----:B-1----:R-:W-:-:S04]  /*2500*/  SHF.L.U32 R3, R2, 0x1f, RZ ;  /* 0x0000001f02037819 */ /* 0x002fc800000006ff */
[----:B------:R-:W1:Y:S02]  /*2510*/  SYNCS.PHASECHK.TRANS64.TRYWAIT P0, [UR5], R3 ;  /* 0x00000003ff0075a7 */ /* 0x000e640008001105 */
[----:B-1----:R-:W-:Y:S05]  /*2520*/  @!P0 BRA `(.L_x_38) ;  /* 0x0000004c00848947 */ /* 0x002fea0003800000 */
.L_x_116:
        /* <DEDUP_REMOVED lines=9> */
.L_x_118:
        /* <DEDUP_REMOVED lines=9> */
.L_x_120:
        /* <DEDUP_REMOVED lines=9> */
.L_x_122:
        /* <DEDUP_REMOVED lines=9> */
.L_x_124:
        /* <DEDUP_REMOVED lines=9> */
.L_x_126:
        /* <DEDUP_REMOVED lines=9> */
.L_x_128:
        /* <DEDUP_REMOVED lines=9> */
.L_x_130:
        /* <DEDUP_REMOVED lines=9> */
.L_x_132:
        /* <DEDUP_REMOVED lines=9> */
.L_x_134:
        /* <DEDUP_REMOVED lines=9> */
.L_x_136:
        /* <DEDUP_REMOVED lines=9> */
.L_x_138:
        /* <DEDUP_REMOVED lines=9> */
.L_x_140:
        /* <DEDUP_REMOVED lines=9> */
.L_x_142:
        /* <DEDUP_REMOVED lines=9> */
.L_x_144:
[----:B------:R-:W-:-:S04]  /*2d10*/  UIADD3 UR6, UPT, UPT, UR6, 0x1, URZ ;  /* 0x0000000106067890 */ /* 0x000fc8000fffe0ff */
[----:B------:R-:W-:-:S04]  /*2d20*/  UISETP.NE.AND UP0, UPT, UR6, 0x11, UPT ;  /* 0x000000110600788c */ /* 0x000fc8000bf05270 */
[----:B------:R-:W-:Y:S02]  /*2d30*/  USEL UR5, URZ, 0x1, UP0 ;  /* 0x00000001ff057887 */ /* 0x000fe40008000000 */
[----:B------:R-:W-:-:S04]  /*2d40*/  USEL UR6, UR6, URZ, UP0 ;  /* 0x000000ff06067287 */ /* 0x000fc80008000000 */
[----:B------:R-:W-:Y:S01]  /*2d50*/  ULEA UR6, UR6, UR4, 0x3 ;  /* 0x0000000406067291 */ /* 0x000fe2000f8e18ff */
[----:B-1----:R-:W-:-:S04]  /*2d60*/  LOP3.LUT R3, R2, UR5, RZ, 0x3c, !PT ;  /* 0x0000000502037c12 */ /* 0x002fc8000f8e3cff */
[----:B------:R-:W-:Y:S01]  /*2d70*/  SHF.L.U32 R3, R3, 0x1f, RZ ;  /* 0x0000001f03037819 */ /* 0x000fe200000006ff */
[----:B----4-:R-:W-:-:S07]  /*2d80*/  IMAD.U32 R0, RZ, RZ, UR6 ;  /* 0x00000006ff007e24 */ /* 0x010fce000f8e00ff */
.L_x_53:
[----:B-1----:R1:W2:Y:S02]  /*2d90*/  SYNCS.PHASECHK.TRANS64.TRYWAIT P0, [R0+URZ], R3 ;  /* 0x00000003000075a7 */ /* 0x0022a400080011ff */
[----:B--2---:R-:W-:Y:S05]  /*2da0*/  @!P0 NANOSLEEP.SYNCS 0x989680 ;  /* 0x009896800000895d */ /* 0x004fea0003900000 */
[----:B------:R-:W2:Y:S02]  /*2db0*/  @!P0 SYNCS.PHASECHK.TRANS64 P0, [R0+URZ], R3 ;  /* 0x00000003000085a7 */ /* 0x000ea400080010ff */
[----:B--2---:R-:W-:Y:S05]  /*2dc0*/  @P0 EXIT ;  /* 0x000000000000094d */ /* 0x004fea0003800000 */
[----:B------:R-:W-:Y:S05]  /*2dd0*/  BRA `(.L_x_53) ;  /* 0xfffffffc00ec7947 */ /* 0x000fea000383ffff */
.L_x_18:
[----:B------:R-:W-:-:S04]  /*2de0*/  UISETP.NE.AND UP1, UPT, UR37, URZ, UPT ;  /* 0x000000ff2500728c */ /* 0x000fc8000bf25270 */
[----:B------:R-:W-:-:S09]  /*2df0*/  UISETP.NE.OR UP1, UPT, UR8, 0x1, UP1 ;  /* 0x000000010800788c */ /* 0x000fd20008f25670 */
[----:B------:R-:W-:Y:S05]  /*2e00*/  BRA.U UP1, `(.L_x_54) ;  /* 0x0000000501487547 */ /* 0x000fea000b800000 */
[----:B------:R-:W-:Y:S01]  /*2e10*/  ISETP.NE.AND P2, PT, R2, RZ, PT ;  /* 0x000000ff0200720c */ /* 0x000fe20003f45270 */
[----:B------:R-:W-:Y:S01]  /*2e20*/  IMAD.MOV.U32 R12, RZ, RZ, 0x1 ;  /* 0x00000001ff0c7424 */ /* 0x000fe200078e00ff */
[----:B------:R-:W-:Y:S02]  /*2e30*/  CS2R R10, SRZ ;  /* 0x00000000000a7805 */ /* 0x000fe4000001ff00 */
[----:B------:R-:W-:Y:S01]  /*2e40*/  CS2R R8, SRZ ;  /* 0x0000000000087805 */ /* 0x000fe2000001ff00 */
[----:B------:R-:W-:Y:S01]  /*2e50*/  UMOV UR4, 0x400 ;  /* 0x0000040000047882 */ /* 0x000fe20000000000 */
[----:B------:R-:W-:Y:S01]  /*2e60*/  UMOV UR6, URZ ;  /* 0x000000ff00067c82 */ /* 0x000fe20008000000 */
[----:B------:R-:W-:-:S12]  /*2e70*/  ULEA UR37, UR37, UR4, 0x18 ;  /* 0x0000000425257291 */ /* 0x000fd8000f8ec0ff */
.L_x_58:
[----:B------:R-:W-:Y:S02]  /*2e80*/  LEA R0, R8, UR37, 0x3 ;  /* 0x0000002508007c11 */ /* 0x000fe4000f8e18ff */
[----:B------:R-:W-:-:S03]  /*2e90*/  SHF.L.U32 R5, R9, 0x1f, RZ ;  /* 0x0000001f09057819 */ /* 0x000fc600000006ff */
[----:B------:R-:W-:Y:S01]  /*2ea0*/  VIADD R4, R0, 0x1a0 ;  /* 0x000001a000047836 */ /* 0x000fe20000000000 */
[----:B------:R-:W1:Y:S02]  /*2eb0*/  SYNCS.PHASECHK.TRANS64.TRYWAIT P0, [R0+URZ+0x190], R5 ;  /* 0x00019005000075a7 */ /* 0x000e6400080011ff */
[----:B-1----:R-:W-:Y:S05]  /*2ec0*/  @!P0 BRA `(.L_x_55) ;  /* 0x0000004800848947 */ /* 0x002fea0003800000 */
.L_x_145:
[----:B------:R-:W-:Y:S01]  /*2ed0*/  ULEA UR5, UR6, UR37, 0x3 ;  /* 0x0000002506057291 */ /* 0x000fe2000f8e18ff */
[----:B------:R-:W-:Y:S02]  /*2ee0*/  PRMT R4, RZ, 0x654, R4 ;  /* 0x00000654ff047816 */ /* 0x000fe40000000004 */
[----:B-1----:R-:W-:Y:S01]  /*2ef0*/  SHF.L.U32 R5, R12, 0x1f, RZ ;  /* 0x0000001f0c057819 */ /* 0x002fe200000006ff */
[----:B------:R-:W-:Y:S01]  /*2f00*/  UIADD3 UR4, UPT, UPT, UR5, 0x130, URZ ;  /* 0x0000013005047890 */ /* 0x000fe2000fffe0ff */
[----:B------:R1:W-:Y:S05]  /*2f10*/  SYNCS.ARRIVE.TRANS64.RED.A1T0 RZ, [R4+URZ], RZ ;  /* 0x000000ff04ff79a7 */ /* 0x0003ea00081004ff */
[----:B------:R-:W-:Y:S01]  /*2f20*/  IMAD.U32 R7, RZ, RZ, UR4 ;  /* 0x00000004ff077e24 */ /* 0x000fe2000f8e00ff */
[----:B------:R-:W2:Y:S04]  /*2f30*/  SYNCS.PHASECHK.TRANS64.TRYWAIT P0, [UR5+0x140], R5 ;  /* 0x00014005ff0075a7 */ /* 0x000ea80008001105 */
[----:B------:R-:W-:Y:S01]  /*2f40*/  PRMT R6, R2, 0x654, R7 ;  /* 0x0000065402067816 */ /* 0x000fe20000000007 */
[----:B-1----:R-:W-:Y:S01]  /*2f50*/  @!P2 IMAD.MOV.U32 R4, RZ, RZ, 0x10 ;  /* 0x00000010ff04a424 */ /* 0x002fe200078e00ff */
[----:B--2---:R-:W-:Y:S06]  /*2f60*/  @!P0 BRA `(.L_x_56) ;  /* 0x0000004800708947 */ /* 0x004fec0003800000 */
.L_x_147:
[----:B------:R-:W-:Y:S01]  /*2f70*/  ULEA UR4, UR6, UR37, 0x4 ;  /* 0x0000002506047291 */ /* 0x000fe2000f8e20ff */
[----:B------:R-:W-:Y:S01]  /*2f80*/  SEL R3, R6, R3, !P2 ;  /* 0x0000000306037207 */ /* 0x000fe20005000000 */
[----:B------:R-:W-:Y:S01]  /*2f90*/  UIADD3 UR5, UPT, UPT, UR5, 0x130, URZ ;  /* 0x0000013005057890 */ /* 0x000fe2000fffe0ff */
[----:B-1----:R-:W-:Y:S01]  /*2fa0*/  LEA R0, R11, UR37, 0x3 ;  /* 0x000000250b007c11 */ /* 0x002fe2000f8e18ff */
[----:B------:R-:W-:Y:S01]  /*2fb0*/  UIADD3 UR4, UPT, UPT, UR4, 0x1c0, URZ ;  /* 0x000001c004047890 */ /* 0x000fe2000fffe0ff */
[----:B------:R-:W-:Y:S01]  /*2fc0*/  SHF.L.U32 R5, R10, 0x1f, RZ ;  /* 0x0000001f0a057819 */ /* 0x000fe200000006ff */
[----:B------:R1:W-:Y:S01]  /*2fd0*/  @!P2 SYNCS.ARRIVE.TRANS64.RED RZ, [R3+URZ], R4 ;  /* 0x0000000403ffa9a7 */ /* 0x0003e200080004ff */
[----:B------:R-:W-:Y:S01]  /*2fe0*/  UIADD3 UR6, UPT, UPT, UR6, 0x1, URZ ;  /* 0x0000000106067890 */ /* 0x000fe2000fffe0ff */
[----:B------:R-:W-:-:S03]  /*2ff0*/  VIADD R8, R8, 0x1 ;  /* 0x0000000108087836 */ /* 0x000fc60000000000 */
[----:B------:R-:W-:Y:S02]  /*3000*/  UISETP.NE.AND UP0, UPT, UR6, 0x2, UPT ;  /* 0x000000020600788c */ /* 0x000fe4000bf05270 */
[----:B------:R-:W-:Y:S06]  /*3010*/  UGETNEXTWORKID.BROADCAST [UR4], [UR5] ;  /* 0x00000000040073ca */ /* 0x000fec0008000100 */
[----:B------:R-:W-:Y:S01]  /*3020*/  USEL UR4, URZ, 0x1, UP0 ;  /* 0x00000001ff047887 */ /* 0x000fe20008000000 */
[----:B------:R-:W-:Y:S01]  /*3030*/  ISETP.NE.AND P0, PT, R8, 0x2, PT ;  /* 0x000000020800780c */ /* 0x000fe20003f05270 */
[----:B------:R-:W-:Y:S01]  /*3040*/  USEL UR6, UR6, URZ, UP0 ;  /* 0x000000ff06067287 */ /* 0x000fe20008000000 */
[----:B------:R-:W2:Y:S03]  /*3050*/  SYNCS.PHASECHK.TRANS64.TRYWAIT P1, [R0+URZ+0x130], R5 ;  /* 0x00013005000075a7 */ /* 0x000ea600080211ff */
[----:B------:R-:W-:Y:S01]  /*3060*/  LOP3.LUT R12, R12, UR4, RZ, 0x3c, !PT ;  /* 0x000000040c0c7c12 */ /* 0x000fe2000f8e3cff */
[----:B-12---:R-:W-:Y:S07]  /*3070*/  @!P1 BRA `(.L_x_57) ;  /* 0x0000004800449947 */ /* 0x006fee0003800000 */
.L_x_148:
[C---:B------:R-:W-:Y:S01]  /*3080*/  LEA R4, R11.reuse, UR37, 0x4 ;  /* 0x000000250b047c11 */ /* 0x040fe2000f8e20ff */
[----:B-1----:R-:W-:Y:S01]  /*3090*/  VIADD R0, R0, 0x140 ;  /* 0x0000014000007836 */ /* 0x002fe20000000000 */
[----:B------:R-:W-:Y:S01]  /*30a0*/  SEL R8, R8, RZ, P0 ;  /* 0x000000ff08087207 */ /* 0x000fe20000000000 */
[----:B------:R-:W-:-:S03]  /*30b0*/  VIADD R11, R11, 0x1 ;  /* 0x000000010b0b7836 */ /* 0x000fc60000000000 */
[----:B------:R-:W1:Y:S01]  /*30c0*/  LDS.128 R4, [R4+0x1c0] ;  /* 0x0001c00004047984 */ /* 0x000e620000000c00 */
[----:B------:R-:W-:Y:S02]  /*30d0*/  PRMT R0, RZ, 0x654, R0 ;  /* 0x00000654ff007816 */ /* 0x000fe40000000000 */
[C---:B------:R-:W-:Y:S01]  /*30e0*/  ISETP.NE.AND P1, PT, R11.reuse, 0x2, PT ;  /* 0x000000020b00780c */ /* 0x040fe20003f25270 */
[----:B------:R-:W-:Y:S01]  /*30f0*/  @!PT LDS RZ, [RZ] ;  /* 0x00000000fffff984 */ /* 0x000fe20000000800 */
[----:B------:R-:W-:Y:S01]  /*3100*/  @!PT LDS RZ, [RZ] ;  /* 0x00000000fffff984 */ /* 0x000fe20000000800 */
[----:B------:R-:W-:Y:S01]  /*3110*/  @!PT LDS RZ, [RZ] ;  /* 0x00000000fffff984 */ /* 0x000fe20000000800 */
[----:B------:R-:W-:Y:S01]  /*3120*/  @!PT LDS RZ, [RZ] ;  /* 0x00000000fffff984 */ /* 0x000fe20000000800 */
[----:B------:R2:W-:Y:S06]  /*3130*/  MEMBAR.ALL.CTA ;  /* 0x0000000000007992 */ /* 0x0005ec0000008000 */
[----:B--2---:R-:W2:Y:S01]  /*3140*/  FENCE.VIEW.ASYNC.S ;  /* 0x00000000000073c6 */ /* 0x004ea20000000000 */
[----:B------:R-:W-:Y:S01]  /*3150*/  SEL R11, R11, RZ, P1 ;  /* 0x000000ff0b0b7207 */ /* 0x000fe20000800000 */
[----:B--2---:R2:W-:Y:S01]  /*3160*/  SYNCS.ARRIVE.TRANS64.RED.A1T0 RZ, [R0+URZ], RZ ;  /* 0x000000ff00ff79a7 */ /* 0x0045e200081004ff */
[----:B-1----:R-:W-:-:S02]  /*3170*/  LOP3.LUT P3, RZ, R6, 0x1, RZ, 0xc0, !PT ;  /* 0x0000000106ff7812 */ /* 0x002fc4000786c0ff */
[----:B------:R-:W-:-:S04]  /*3180*/  SEL R5, RZ, 0x1, P1 ;  /* 0x00000001ff057807 */ /* 0x000fc80000800000 */
[----:B------:R-:W-:Y:S02]  /*3190*/  LOP3.LUT R10, R10, R5, RZ, 0x3c, !PT ;  /* 0x000000050a0a7212 */ /* 0x000fe400078e3cff */
[----:B--2---:R-:W-:-:S04]  /*31a0*/  SEL R0, RZ, 0x1, P0 ;  /* 0x00000001ff007807 */ /* 0x004fc80000000000 */
[----:B------:R-:W-:Y:S01]  /*31b0*/  LOP3.LUT R9, R9, R0, RZ, 0x3c, !PT ;  /* 0x0000000009097212 */ /* 0x000fe200078e3cff */
[----:B------:R-:W-:Y:S06]  /*31c0*/  @P3 BRA `(.L_x_58) ;  /* 0xfffffffc002c3947 */ /* 0x000fec000383ffff */
[----:B------:R-:W-:Y:S01]  /*31d0*/  ULEA UR5, UR6, UR37, 0x3 ;  /* 0x0000002506057291 */ /* 0x000fe2000f8e18ff */
[----:B------:R-:W-:-:S08]  /*31e0*/  SHF.L.U32 R3, R12, 0x1f, RZ ;  /* 0x0000001f0c037819 */ /* 0x000fd000000006ff */
[----:B------:R-:W1:Y:S02]  /*31f0*/  SYNCS.PHASECHK.TRANS64 P0, [UR5+0x140], R3 ;  /* 0x00014003ff0075a7 */ /* 0x000e640008001005 */
[----:B-1----:R-:W-:Y:S05]  /*3200*/  @P0 BRA `(.L_x_59) ;  /* 0x0000000000080947 */ /* 0x002fea0003800000 */
[----:B------:R-:W1:Y:S02]  /*3210*/  SYNCS.PHASECHK.TRANS64.TRYWAIT P0, [UR5+0x140], R3 ;  /* 0x00014003ff0075a7 */ /* 0x000e640008001105 */
[----:B-1----:R-:W-:Y:S05]  /*3220*/  @!P0 BRA `(.L_x_60) ;  /* 0x0000004400ec8947 */ /* 0x002fea0003800000 */
.L_x_59:
[----:B------:R-:W-:-:S04]  /*3230*/  UIADD3 UR4, UPT, UPT, UR6, 0x1, URZ ;  /* 0x0000000106047890 */ /* 0x000fc8000fffe0ff */
[----:B------:R-:W-:-:S04]  /*3240*/  UISETP.NE.AND UP0, UPT, UR4, 0x2, UPT ;  /* 0x000000020400788c */ /* 0x000fc8000bf05270 */
[----:B------:R-:W-:Y:S02]  /*3250*/  USEL UR7, URZ, 0x1, UP0 ;  /* 0x00000001ff077887 */ /* 0x000fe40008000000 */
[----:B------:R-:W-:-:S04]  /*3260*/  USEL UR4, UR4, URZ, UP0 ;  /* 0x000000ff04047287 */ /* 0x000fc80008000000 */
[----:B------:R-:W-:Y:S01]  /*3270*/  ULEA UR4, UR4, UR37, 0x3 ;  /* 0x0000002504047291 */ /* 0x000fe2000f8e18ff */
[----:B-1----:R-:W-:-:S04]  /*3280*/  LOP3.LUT R3, R12, UR7, RZ, 0x3c, !PT ;  /* 0x000000070c037c12 */ /* 0x002fc8000f8e3cff */
[----:B------:R-:W-:-:S04]  /*3290*/  SHF.L.U32 R0, R3, 0x1f, RZ ;  /* 0x0000001f03007819 */ /* 0x000fc800000006ff */
[----:B------:R-:W1:Y:S02]  /*32a0*/  SYNCS.PHASECHK.TRANS64 P0, [UR4+0x140], R0 ;  /* 0x00014000ff0075a7 */ /* 0x000e640008001004 */
[----:B-1----:R-:W-:Y:S05]  /*32b0*/  @P0 EXIT ;  /* 0x000000000000094d */ /* 0x002fea0003800000 */
[----:B------:R-:W-:Y:S02]  /*32c0*/  SHF.L.U32 R3, R3, 0x1f, RZ ;  /* 0x0000001f03037819 */ /* 0x000fe400000006ff */
[----:B------:R-:W-:-:S07]  /*32d0*/  MOV R0, UR4 ;  /* 0x0000000400007c02 */ /* 0x000fce0008000f00 */
.L_x_61:
[----:B-1----:R1:W2:Y:S02]  /*32e0*/  SYNCS.PHASECHK.TRANS64.TRYWAIT P0, [R0+URZ+0x140], R3 ;  /* 0x00014003000075a7 */ /* 0x0022a400080011ff */
[----:B--2---:R-:W-:Y:S05]  /*32f0*/  @!P0 NANOSLEEP.SYNCS 0x989680 ;  /* 0x009896800000895d */ /* 0x004fea0003900000 */
[----:B------:R-:W2:Y:S02]  /*3300*/  @!P0 SYNCS.PHASECHK.TRANS64 P0, [R0+URZ+0x140], R3 ;  /* 0x00014003000085a7 */ /* 0x000ea400080010ff */
[----:B--2---:R-:W-:Y:S05]  /*3310*/  @P0 EXIT ;  /* 0x000000000000094d */ /* 0x004fea0003800000 */
[----:B------:R-:W-:Y:S05]  /*3320*/  BRA `(.L_x_61) ;  /* 0xfffffffc00ec7947 */ /* 0x000fea000383ffff */
.L_x_54:
[----:B------:R-:W-:-:S09]  /*3330*/  UISETP.NE.AND UP1, UPT, UR8, URZ, UPT ;  /* 0x000000ff0800728c */ /* 0x000fd2000bf25270 */
[----:B------:R-:W-:Y:S05]  /*3340*/  BRA.U UP1, `(.L_x_62) ;  /* 0x0000000d017c7547 */ /* 0x000fea000b800000 */
[----:B------:R-:W-:Y:S01]  /*3350*/  UMOV UR4, 0x40 ;  /* 0x0000004000047882 */ /* 0x000fe20000000000 */
[----:B------:R-:W-:Y:S01]  /*3360*/  NOP ;  /* 0x0000000000007918 */ /* 0x000fe20000000000 */
[----:B------:R-:W-:Y:S01]  /*3370*/  ULEA UR4, UR37, UR4, 0x18 ;  /* 0x0000000425047291 */ /* 0x000fe2000f8ec0ff */
[----:B------:R-:W-:Y:S02]  /*3380*/  UMOV UR5, 0x400 ;  /* 0x0000040000057882 */ /* 0x000fe40000000000 */
[----:B------:R-:W-:-:S06]  /*3390*/  ULEA UR37, UR37, UR5, 0x18 ;  /* 0x0000000525257291 */ /* 0x000fcc000f8ec0ff */
[----:B------:R-:W1:Y:S02]  /*33a0*/  LDS.U8 R0, [UR4+0x1c] ;  /* 0x00001c04ff007984 */ /* 0x000e640008000000 */
[----:B-1----:R-:W-:-:S13]  /*33b0*/  ISETP.NE.AND P0, PT, R0, RZ, PT ;  /* 0x000000ff0000720c */ /* 0x002fda0003f05270 */
[----:B------:R-:W-:Y:S05]  /*33c0*/  @P0 BRA `(.L_x_63) ;  /* 0x0000000000580947 */ /* 0x000fea0003800000 */
[----:B------:R-:W-:-:S13]  /*33d0*/  ELECT P0, URZ, PT ;  /* 0x0000000000ff782f */ /* 0x000fda0003800000 */
[----:B------:R-:W-:Y:S05]  /*33e0*/  @!P0 BRA `(.L_x_64) ;  /* 0x0000000000608947 */ /* 0x000fea0003800000 */
[----:B------:R-:W-:Y:S01]  /*33f0*/  UMOV UR5, 0x10 ;  /* 0x0000001000057882 */ /* 0x000fe20000000000 */
[----:B------:R-:W-:Y:S01]  /*3400*/  HFMA2 R0, -RZ, RZ, 0, 5.9604644775390625e-08 ;  /* 0x00000001ff007431 */ /* 0x000fe200000001ff */
[----:B------:R-:W-:-:S03]  /*3410*/  MOV R2, 0xffff ;  /* 0x0000ffff00027802 */ /* 0x000fc60000000f00 */
[----:B------:R-:W-:Y:S04]  /*3420*/  DEPBAR.LE SB1, 0x36 ;  /* 0x00009d800000791a */ /* 0x000fe80000000000 */
[----:B------:R-:W1:Y:S02]  /*3430*/  UTCATOMSWS.FIND_AND_SET.ALIGN UP0, UR5, UR5 ;  /* 0x00000005000575e3 */ /* 0x000e640008000800 */
[----:B-1----:R-:W-:Y:S01]  /*3440*/  MOV R3, UR5 ;  /* 0x0000000500037c02 */ /* 0x002fe20008000f00 */
[----:B------:R-:W-:Y:S06]  /*3450*/  BRA.U UP0, `(.L_x_65) ;  /* 0x0000000100187547 */ /* 0x000fec000b800000 */
.L_x_66:
[----:B------:R-:W-:Y:S05]  /*3460*/  NANOSLEEP 0x64 ;  /* 0x000000640000795d */ /* 0x000fea0003800000 */
[----:B------:R-:W-:-:S05]  /*3470*/  UMOV UR5, 0x10 ;  /* 0x0000001000057882 */ /* 0x000fca0000000000 */
[----:B------:R-:W-:Y:S04]  /*3480*/  DEPBAR.LE SB1, 0x36 ;  /* 0x00009d800000791a */ /* 0x000fe80000000000 */
[----:B------:R-:W1:Y:S02]  /*3490*/  UTCATOMSWS.FIND_AND_SET.ALIGN UP0, UR5, UR5 ;  /* 0x00000005000575e3 */ /* 0x000e640008000800 */
[----:B-1----:R-:W-:Y:S01]  /*34a0*/  MOV R3, UR5 ;  /* 0x0000000500037c02 */ /* 0x002fe20008000f00 */
[----:B------:R-:W-:Y:S05]  /*34b0*/  BRA.U !UP0, `(.L_x_66) ;  /* 0xfffffffd08e87547 */ /* 0x000fea000b83ffff */
.L_x_65:
[-C--:B------:R-:W-:Y:S02]  /*34c0*/  SHF.L.U32 R2, R2, R3.reuse, RZ ;  /* 0x0000000302027219 */ /* 0x080fe400000006ff */
[----:B------:R-:W-:Y:S01]  /*34d0*/  SHF.L.U32 R0, R0, R3, RZ ;  /* 0x0000000300007219 */ /* 0x000fe200000006ff */
[----:B------:R-:W-:Y:S02]  /*34e0*/  IMAD.SHL.U32 R3, R3, 0x20, RZ ;  /* 0x0000002003037824 */ /* 0x000fe400078e00ff */
[----:B------:R1:W-:Y:S04]  /*34f0*/  ATOMS.OR RZ, [UR4+0x14], R2 ;  /* 0x00001402ffff798c */ /* 0x0003e8000b000004 */
[----:B------:R1:W-:Y:S04]  /*3500*/  ATOMS.OR RZ, [UR4+0x18], R0 ;  /* 0x00001800ffff798c */ /* 0x0003e8000b000004 */
[----:B------:R1:W-:Y:S01]  /*3510*/  STS [UR37+0x1e0], R3 ;  /* 0x0001e003ff007988 */ /* 0x0003e20008000825 */
[----:B------:R-:W-:Y:S05]  /*3520*/  BRA `(.L_x_64) ;  /* 0x0000000000107947 */ /* 0x000fea0003800000 */
.L_x_63:
[----:B------:R-:W-:Y:S02]  /*3530*/  MOV R0, 0xffffffff ;  /* 0xffffffff00007802 */ /* 0x000fe40000000f00 */
[----:B------:R-:W-:-:S03]  /*3540*/  MOV R2, 0x3570 ;  /* 0x0000357000027802 */ /* 0x000fc60000000f00 */
[----:B------:R1:W-:Y:S04]  /*3550*/  STS [UR37+0x1e0], R0 ;  /* 0x0001e000ff007988 */ /* 0x0003e80008000825 */
[----:B-1-3-5:R-:W-:Y:S05]  /*3560*/  CALL.REL.NOINC `($__internal_1_$__cuda_sm10x_tcgen05_guardrail_trap_phase_invalid_during_alloc) ;  /* 0x0000004800687944 */ /* 0x02afea0003c00000 */
.L_x_64:
[----:B------:R-:W-:Y:S05]  /*3570*/  WARPSYNC.ALL ;  /* 0x0000000000007948 */ /* 0x000fea0003800000 */
[----:B------:R-:W2:Y:S01]  /*3580*/  S2UR UR6, SR_CgaCtaId ;  /* 0x00000000000679c3 */ /* 0x000ea20000008800 */
[----:B------:R-:W-:Y:S01]  /*3590*/  UMOV UR4, 0x400 ;  /* 0x0000040000047882 */ /* 0x000fe20000000000 */
[----:B------:R-:W-:-:S06]  /*35a0*/  NOP ;  /* 0x0000000000007918 */ /* 0x000fcc0000000000 */
[----:B------:R-:W-:Y:S06]  /*35b0*/  BAR.ARV 0x6, 0xa0 ;  /* 0x0182800000007b1d */ /* 0x000fec0000002000 */
[----:B------:R-:W4:Y:S01]  /*35c0*/  LDCU UR7, c[0x0][0x38c] ;  /* 0x00007180ff0777ac */ /* 0x000f220008000800 */
[----:B------:R-:W-:Y:S01]  /*35d0*/  IMAD.MOV.U32 R11, RZ, RZ, 0x1 ;  /* 0x00000001ff0b7424 */ /* 0x000fe200078e00ff */
[----:B------:R-:W-:Y:S01]  /*35e0*/  CS2R R8, SRZ ;  /* 0x0000000000087805 */ /* 0x000fe2000001ff00 */
[----:B------:R-:W-:Y:S01]  /*35f0*/  IMAD.MOV.U32 R10, RZ, RZ, RZ ;  /* 0x000000ffff0a7224 */ /* 0x000fe200078e00ff */
[----:B------:R-:W-:Y:S01]  /*3600*/  UMOV UR18, URZ ;  /* 0x000000ff00127c82 */ /* 0x000fe20008000000 */
[----:B------:R-:W-:Y:S01]  /*3610*/  UMOV UR17, URZ ;  /* 0x000000ff00117c82 */ /* 0x000fe20008000000 */
[----:B------:R-:W-:Y:S01]  /*3620*/  UMOV UR22, 0x0 ;  /* 0x0000000000167882 */ /* 0x000fe20000000000 */
[----:B------:R-:W-:Y:S01]  /*3630*/  UMOV UR23, 0x8100010 ;  /* 0x0810001000177882 */ /* 0x000fe20000000000 */
[----:B------:R-:W-:Y:S01]  /*3640*/  UMOV UR20, 0x0 ;  /* 0x0000000000147882 */ /* 0x000fe20000000000 */
[----:B------:R-:W-:Y:S01]  /*3650*/  UMOV UR21, 0x8100010 ;  /* 0x0810001000157882 */ /* 0x000fe20000000000 */
[----:B--2---:R-:W-:Y:S01]  /*3660*/  ULEA UR6, UR6, UR4, 0x18 ;  /* 0x0000000406067291 */ /* 0x004fe2000f8ec0ff */
[----:B------:R-:W2:Y:S03]  /*3670*/  LDCU UR4, c[0x0][0x38c] ;  /* 0x00007180ff0477ac */ /* 0x000ea60008000800 */
[----:B------:R-:W-:-:S02]  /*3680*/  UIADD3 UR11, UPT, UPT, UR6, 0x4400, URZ ;  /* 0x00004400060b7890 */ /* 0x000fc4000fffe0ff */
[----:B----4-:R-:W-:-:S03]  /*3690*/  UIADD3 UR7, UPT, UPT, UR7, 0x3f, URZ ;  /* 0x0000003f07077890 */ /* 0x010fc6000fffe0ff */
[----:B-1----:R-:W1:Y:S01]  /*36a0*/  LDS R0, [UR6+0x1e0] ;  /* 0x0001e006ff007984 */ /* 0x002e620008000800 */
[----:B------:R-:W-:Y:S02]  /*36b0*/  UIADD3 UR12, UPT, UPT, UR6, 0x26400, URZ ;  /* 0x00026400060c7890 */ /* 0x000fe4000fffe0ff */
[----:B------:R-:W-:Y:S02]  /*36c0*/  USHF.R.S32.HI UR5, URZ, 0x1f, UR7 ;  /* 0x0000001fff057899 */ /* 0x000fe40008011407 */
[----:B------:R-:W-:Y:S02]  /*36d0*/  USHF.R.U32.HI UR11, URZ, 0x4, UR11 ;  /* 0x00000004ff0b7899 */ /* 0x000fe4000801160b */
[----:B------:R-:W-:Y:S02]  /*36e0*/  ULEA.HI UR5, UR5, UR7, URZ, 0x6 ;  /* 0x0000000705057291 */ /* 0x000fe4000f8f30ff */
[----:B------:R-:W-:Y:S02]  /*36f0*/  USHF.R.U32.HI UR12, URZ, 0x4, UR12 ;  /* 0x00000004ff0c7899 */ /* 0x000fe4000801160c */
[----:B------:R-:W-:-:S02]  /*3700*/  USHF.R.S32.HI UR5, URZ, 0x6, UR5 ;  /* 0x00000006ff057899 */ /* 0x000fc40008011405 */
[----:B------:R-:W-:Y:S02]  /*3710*/  ULOP3.LUT UR11, UR11, 0x3fff, URZ, 0xc0, !UPT ;  /* 0x00003fff0b0b7892 */ /* 0x000fe4000f8ec0ff */
[----:B------:R-:W-:Y:S02]  /*3720*/  UISETP.LT.AND UP0, UPT, UR5, 0x1, UPT ;  /* 0x000000010500788c */ /* 0x000fe4000bf01270 */
[----:B------:R-:W-:Y:S02]  /*3730*/  ULOP3.LUT UR12, UR12, 0x3fff, URZ, 0xc0, !UPT ;  /* 0x00003fff0c0c7892 */ /* 0x000fe4000f8ec0ff */
[----:B------:R-:W-:Y:S02]  /*3740*/  USEL UR10, UR5, 0x1, !UP0 ;  /* 0x00000001050a7887 */ /* 0x000fe4000c000000 */
[----:B------:R-:W-:Y:S02]  /*3750*/  ULOP3.LUT UR11, UR11, 0x10000, URZ, 0xfc, !UPT ;  /* 0x000100000b0b7892 */ /* 0x000fe4000f8efcff */
[----:B------:R-:W-:-:S02]  /*3760*/  ULOP3.LUT UR12, UR12, 0x10000, URZ, 0xfc, !UPT ;  /* 0x000100000c0c7892 */ /* 0x000fc4000f8efcff */
[----:B------:R-:W-:Y:S02]  /*3770*/  UIADD3 UR10, UPT, UPT, -UR10, URZ, URZ ;  /* 0x000000ff0a0a7290 */ /* 0x000fe4000fffe1ff */
[----:B--2---:R-:W-:Y:S01]  /*3780*/  UISETP.GE.AND UP3, UPT, UR4, 0x1, UPT ;  /* 0x000000010400788c */ /* 0x004fe2000bf66270 */
[----:B-1----:R-:W-:-:S15]  /*3790*/  R2UR UR19, R0 ;  /* 0x00000000001372ca */ /* 0x002fde00000e0000 */
.L_x_73:
[----:B------:R-:W-:Y:S02]  /*37a0*/  LEA R0, R10, UR6, 0x3 ;  /* 0x000000060a007c11 */ /* 0x000fe4000f8e18ff */
[----:B------:R-:W-:Y:S02]  /*37b0*/  SHF.L.U32 R5, R9, 0x1f, RZ ;  /* 0x0000001f09057819 */ /* 0x000fe400000006ff */
[----:B------:R-:W-:Y:S01]  /*37c0*/  PLOP3.LUT P0, PT, PT, PT, UP3, 0x80, 0x8 ;  /* 0x000000000008781c */ /* 0x000fe20003f0f038 */
[----:B------:R-:W-:Y:S01]  /*37d0*/  VIADD R3, R0, 0x140 ;  /* 0x0000014000037836 */ /* 0x000fe20000000000 */
[----:B-1----:R-:W1:Y:S02]  /*37e0*/  SYNCS.PHASECHK.TRANS64.TRYWAIT P1, [R0+URZ+0x130], R5 ;  /* 0x00013005000075a7 */ /* 0x002e6400080211ff */
[----:B-1--4-:R-:W-:Y:S09]  /*37f0*/  @!P1 BRA `(.L_x_67) ;  /* 0x0000004000909947 */ /* 0x012ff20003800000 */
.L_x_150:
[----:B------:R-:W-:Y:S01]  /*3800*/  LEA R4, R10, UR6, 0x4 ;  /* 0x000000060a047c11 */ /* 0x000fe2000f8e20ff */
[----:B------:R-:W-:Y:S01]  /*3810*/  @UP3 ULEA UR4, UR17, UR6, 0x3 ;  /* 0x0000000611043291 */ /* 0x000fe2000f8e18ff */
[----:B------:R-:W-:Y:S01]  /*3820*/  PLOP3.LUT P2, PT, PT, PT, PT, 0x80, 0x8 ;  /* 0x000000000008781c */ /* 0x000fe20003f4f070 */
[----:B------:R-:W-:Y:S01]  /*3830*/  ULEA UR8, UR18, UR6, 0x3 ;  /* 0x0000000612087291 */ /* 0x000fe2000f8e18ff */
[----:B------:R-:W-:Y:S01]  /*3840*/  PRMT R3, RZ, 0x654, R3 ;  /* 0x00000654ff037816 */ /* 0x000fe20000000003 */
[----:B------:R-:W-:Y:S01]  /*3850*/  ULEA UR9, UR18, UR19, 0x6 ;  /* 0x0000001312097291 */ /* 0x000fe2000f8e30ff */
[----:B-1----:R-:W1:Y:S01]  /*3860*/  LDS.128 R4, [R4+0x1c0] ;  /* 0x0001c00004047984 */ /* 0x002e620000000c00 */
[----:B------:R-:W-:Y:S02]  /*3870*/  @P0 SHF.L.U32 R2, R8, 0x1f, RZ ;  /* 0x0000001f08020819 */ /* 0x000fe400000006ff */
[----:B------:R-:W-:Y:S01]  /*3880*/  SHF.L.U32 R0, R11, 0x1f, RZ ;  /* 0x0000001f0b007819 */ /* 0x000fe200000006ff */
[----:B------:R-:W-:Y:S01]  /*3890*/  @!PT LDS RZ, [RZ] ;  /* 0x00000000fffff984 */ /* 0x000fe20000000800 */
[----:B------:R-:W-:Y:S01]  /*38a0*/  @!PT LDS RZ, [RZ] ;  /* 0x00000000fffff984 */ /* 0x000fe20000000800 */
[----:B------:R-:W-:Y:S01]  /*38b0*/  @!PT LDS RZ, [RZ] ;  /* 0x00000000fffff984 */ /* 0x000fe20000000800 */
[----:B------:R-:W-:Y:S01]  /*38c0*/  @!PT LDS RZ, [RZ] ;  /* 0x00000000fffff984 */ /* 0x000fe20000000800 */
[----:B------:R2:W-:Y:S06]  /*38d0*/  MEMBAR.ALL.CTA ;  /* 0x0000000000007992 */ /* 0x0005ec0000008000 */
[----:B--2---:R-:W2:Y:S02]  /*38e0*/  FENCE.VIEW.ASYNC.S ;  /* 0x00000000000073c6 */ /* 0x004ea40000000000 */
[----:B--2---:R2:W-:Y:S01]  /*38f0*/  SYNCS.ARRIVE.TRANS64.RED.A1T0 RZ, [R3+URZ], RZ ;  /* 0x000000ff03ff79a7 */ /* 0x0045e200081004ff */
[----:B------:R2:W4:Y:S01]  /*3900*/  @P0 SYNCS.PHASECHK.TRANS64.TRYWAIT P2, [UR4], R2 ;  /* 0x00000002ff0005a7 */ /* 0x0005220008041104 */
[----:B-1----:R-:W-:Y:S01]  /*3910*/  LOP3.LUT P1, RZ, R6, 0x1, RZ, 0xc0, !PT ;  /* 0x0000000106ff7812 */ /* 0x002fe2000782c0ff */
[----:B------:R-:W1:Y:S02]  /*3920*/  SYNCS.PHASECHK.TRANS64.TRYWAIT P0, [UR8+0x170], R0 ;  /* 0x00017000ff0075a7 */ /* 0x000e640008001108 */
[----:B-12-4-:R-:W-:Y:S10]  /*3930*/  @!P0 BRA `(.L_x_68) ;  /* 0x0000004000548947 */ /* 0x016ff40003800000 */
.L_x_152:
[----:B------:R-:W-:Y:S01]  /*3940*/  IADD3 R10, PT, PT, R10, 0x1, RZ ;  /* 0x000000010a0a7810 */ /* 0x000fe20007ffe0ff */
[----:B------:R-:W-:Y:S06]  /*3950*/  BRA.U !UP3, `(.L_x_69) ;  /* 0x000000010b987547 */ /* 0x000fec000b800000 */
[----:B------:R-:W-:Y:S01]  /*3960*/  UPLOP3.LUT UP4, UPT, UPT, UPT, UPT, 0x40, 0x4 ;  /* 0x000000000004789c */ /* 0x000fe20003f8e870 */
[----:B------:R-:W-:Y:S01]  /*3970*/  UMOV UR16, UR10 ;  /* 0x0000000a00107c82 */ /* 0x000fe20008000000 */
[----:B------:R-:W-:Y:S01]  /*3980*/  UMOV UR15, UR5 ;  /* 0x00000005000f7c82 */ /* 0x000fe20008000000 */
[----:B------:R-:W-:-:S08]  /*3990*/  UMOV UR14, UR17 ;  /* 0x00000011000e7c82 */ /* 0x000fd00008000000 */
.L_x_72:
[----:B------:R-:W-:Y:S02]  /*39a0*/  UIADD3 UR16, UPT, UPT, UR16, 0x1, URZ ;  /* 0x0000000110107890 */ /* 0x000fe4000fffe0ff */
[----:B--2---:R-:W-:Y:S02]  /*39b0*/  ULEA UR7, UR14, UR6, 0x3 ;  /* 0x000000060e077291 */ /* 0x004fe4000f8e18ff */
[----:B------:R-:W-:Y:S01]  /*39c0*/  UISETP.NE.AND UP0, UPT, UR16, URZ, UPT ;  /* 0x000000ff1000728c */ /* 0x000fe2000bf05270 */
[----:B----4-:R-:W-:Y:S10]  /*39d0*/  @P2 BRA `(.L_x_70) ;  /* 0x00000000000c2947 */ /* 0x010ff40003800000 */
[----:B-1----:R-:W-:Y:S04]  /*39e0*/  SHF.L.U32 R3, R8, 0x1f, RZ ;  /* 0x0000001f08037819 */ /* 0x002fe800000006ff */
[----:B------:R-:W1:Y:S02]  /*39f0*/  SYNCS.PHASECHK.TRANS64.TRYWAIT P0, [UR7], R3 ;  /* 0x00000003ff0075a7 */ /* 0x000e640008001107 */
[----:B-1----:R-:W-:Y:S05]  /*3a00*/  @!P0 BRA `(.L_x_71) ;  /* 0x0000004000388947 */ /* 0x002fea0003800000 */
.L_x_70:
[----:B------:R-:W-:Y:S01]  /*3a10*/  UISETP.NE.AND UP1, UPT, UR15, 0x1, UPT ;  /* 0x000000010f00788c */ /* 0x000fe2000bf25270 */
[----:B------:R-:W-:Y:S01]  /*3a20*/  PLOP3.LUT P2, PT, PT, PT, PT, 0x80, 0x8 ;  /* 0x000000000008781c */ /* 0x000fe20003f4f070 */
[----:B------:R-:W-:Y:S02]  /*3a30*/  UIADD3 UR17, UPT, UPT, UR14, 0x1, URZ ;  /* 0x000000010e117890 */ /* 0x000fe4000fffe0ff */
[----:B------:R-:W-:Y:S02]  /*3a40*/  ULEA UR24, UR14, UR12, 0x8 ;  /* 0x0000000c0e187291 */ /* 0x000fe4000f8e40ff */
[----:B------:R-:W-:Y:S01]  /*3a50*/  UISETP.NE.AND UP2, UPT, UR17, 0x11, UPT ;  /* 0x000000111100788c */ /* 0x000fe2000bf45270 */
[----:B------:R-:W-:Y:S01]  /*3a60*/  PLOP3.LUT P0, PT, PT, PT, UP1, 0x80, 0x8 ;  /* 0x000000000008781c */ /* 0x000fe20003f0f018 */
[----:B------:R-:W-:Y:S02]  /*3a70*/  ULEA UR26, UR14, UR11, 0x9 ;  /* 0x0000000b0e1a7291 */ /* 0x000fe4000f8e48ff */
[----:B------:R-:W-:Y:S02]  /*3a80*/  USEL UR13, URZ, 0x1, UP2 ;  /* 0x00000001ff0d7887 */ /* 0x000fe40009000000 */
[----:B------:R-:W-:Y:S02]  /*3a90*/  USEL UR17, UR17, URZ, UP2 ;  /* 0x000000ff11117287 */ /* 0x000fe40009000000 */
[----:B------:R-:W-:Y:S02]  /*3aa0*/  UIADD3 UR30, UPT, UPT, UR24, 0x2, URZ ;  /* 0x00000002181e7890 */ /* 0x000fe4000fffe0ff */
[----:B------:R-:W-:Y:S01]  /*3ab0*/  @UP1 ULEA UR4, UR17, UR6, 0x3 ;  /* 0x0000000611041291 */ /* 0x000fe2000f8e18ff */
[----:B------:R-:W-:Y:S01]  /*3ac0*/  LOP3.LUT R8, R8, UR13, RZ, 0x3c, !PT ;  /* 0x0000000d08087c12 */ /* 0x000fe2000f8e3cff */
[----:B------:R-:W-:Y:S02]  /*3ad0*/  UIADD3 UR28, UPT, UPT, UR26, 0x2, URZ ;  /* 0x000000021a1c7890 */ /* 0x000fe4000fffe0ff */
[----:B------:R-:W-:Y:S01]  /*3ae0*/  UIADD3 UR7, UPT, UPT, UR7, 0x88, URZ ;  /* 0x0000008807077890 */ /* 0x000fe2000fffe0ff */
[----:B-1----:R-:W-:Y:S01]  /*3af0*/  @P0 SHF.L.U32 R0, R8, 0x1f, RZ ;  /* 0x0000001f08000819 */ /* 0x002fe200000006ff */
[----:B------:R-:W-:Y:S01]  /*3b00*/  UMOV UR25, 0x80004020 ;  /* 0x8000402000197882 */ /* 0x000fe20000000000 */
[----:B------:R-:W-:Y:S01]  /*3b10*/  UMOV UR27, 0x80004020 ;  /* 0x80004020001b7882 */ /* 0x000fe20000000000 */
[----:B------:R-:W-:Y:S01]  /*3b20*/  UMOV UR31, 0x80004020 ;  /* 0x80004020001f7882 */ /* 0x000fe20000000000 */
[----:B------:R2:W4:Y:S01]  /*3b30*/  @P0 SYNCS.PHASECHK.TRANS64.TRYWAIT P2, [UR4], R0 ;  /* 0x00000000ff0005a7 */ /* 0x0005220008041104 */
[----:B------:R-:W-:Y:S01]  /*3b40*/  UIADD3 UR15, UPT, UPT, UR15, -0x1, URZ ;  /* 0xffffffff0f0f7890 */ /* 0x000fe2000fffe0ff */
[----:B------:R2:W-:Y:S01]  /*3b50*/  UTCQMMA gdesc[UR26], gdesc[UR24], tmem[UR9], tmem[UR22], idesc[UR23], UP4 ;  /* 0x00ff16181a0075ea */ /* 0x0005e2000a000309 */
[----:B------:R-:W-:Y:S01]  /*3b60*/  UPLOP3.LUT UP4, UPT, UPT, UPT, UPT, 0x80, 0x8 ;  /* 0x000000000008789c */ /* 0x000fe20003f8f070 */
[----:B------:R-:W-:Y:S01]  /*3b70*/  UMOV UR29, 0x80004020 ;  /* 0x80004020001d7882 */ /* 0x000fe20000000000 */
[----:B------:R-:W-:Y:S01]  /*3b80*/  UMOV UR14, UR17 ;  /* 0x00000011000e7c82 */ /* 0x000fe20008000000 */
[----:B------:R2:W-:Y:S01]  /*3b90*/  UTCQMMA gdesc[UR28], gdesc[UR30], tmem[UR9], tmem[UR20], idesc[UR21], UPT ;  /* 0x00ff141e1c0075ea */ /* 0x0005e2000b800309 */
[----:B------:R2:W-:Y:S01]  /*3ba0*/  UTCBAR [UR7], URZ ;  /* 0x000000ff070073e9 */ /* 0x0005e200080000ff */
[----:B------:R-:W-:Y:S06]  /*3bb0*/  BRA.U UP0, `(.L_x_72) ;  /* 0xfffffffd00787547 */ /* 0x000fec000b83ffff */
.L_x_69:
[----:B------:R-:W-:Y:S01]  /*3bc0*/  UIADD3 UR18, UPT, UPT, UR18, 0x1, URZ ;  /* 0x0000000112127890 */ /* 0x000fe2000fffe0ff */
[C---:B------:R-:W-:Y:S01]  /*3bd0*/  ISETP.NE.AND P0, PT, R10.reuse, 0x2, PT ;  /* 0x000000020a00780c */ /* 0x040fe20003f05270 */
[----:B------:R-:W-:Y:S02]  /*3be0*/  UIADD3 UR8, UPT, UPT, UR8, 0x150, URZ ;  /* 0x0000015008087890 */ /* 0x000fe4000fffe0ff */
[----:B------:R-:W-:Y:S01]  /*3bf0*/  UISETP.NE.AND UP0, UPT, UR18, 0x4, UPT ;  /* 0x000000041200788c */ /* 0x000fe2000bf05270 */
[----:B-12---:R-:W-:Y:S02]  /*3c00*/  SEL R0, RZ, 0x1, P0 ;  /* 0x00000001ff007807 */ /* 0x006fe40000000000 */
[----:B------:R-:W-:Y:S01]  /*3c10*/  SEL R10, R10, RZ, P0 ;  /* 0x000000ff0a0a7207 */ /* 0x000fe20000000000 */
[----:B------:R-:W-:Y:S01]  /*3c20*/  USEL UR4, URZ, 0x1, UP0 ;  /* 0x00000001ff047887 */ /* 0x000fe20008000000 */
[----:B------:R-:W-:Y:S01]  /*3c30*/  LOP3.LUT R9, R9, R0, RZ, 0x3c, !PT ;  /* 0x0000000009097212 */ /* 0x000fe200078e3cff */
[----:B------:R-:W-:Y:S01]  /*3c40*/  USEL UR18, UR18, URZ, UP0 ;  /* 0x000000ff12127287 */ /* 0x000fe20008000000 */
[----:B------:R1:W-:Y:S03]  /*3c50*/  UTCBAR [UR8], URZ ;  /* 0x000000ff080073e9 */ /* 0x0003e600080000ff */
[----:B------:R-:W-:Y:S01]  /*3c60*/  LOP3.LUT R11, R11, UR4, RZ, 0x3c, !PT ;  /* 0x000000040b0b7c12 */ /* 0x000fe2000f8e3cff */
[----:B------:R-:W-:Y:S07]  /*3c70*/  @P1 BRA `(.L_x_73) ;  /* 0xfffffff800c81947 */ /* 0x000fee000383ffff */
[----:B------:R-:W2:Y:S01]  /*3c80*/  S2UR UR4, SR_CgaCtaId ;  /* 0x00000000000479c3 */ /* 0x000ea20000008800 */
[----:B------:R-:W-:Y:S01]  /*3c90*/  ELECT P0, URZ, PT ;  /* 0x0000000000ff782f */ /* 0x000fe20003800000 */
[----:B------:R-:W-:Y:S01]  /*3ca0*/  IMAD.MOV.U32 R0, RZ, RZ, 0x1 ;  /* 0x00000001ff007424 */ /* 0x000fe200078e00ff */
[----:B------:R-:W-:Y:S01]  /*3cb0*/  UIADD3 UR6, UPT, UPT, UR6, 0x170, URZ ;  /* 0x0000017006067890 */ /* 0x000fe2000fffe0ff */
[----:B------:R-:W-:Y:S01]  /*3cc0*/  SHF.L.U32 R3, R11, 0x1f, RZ ;  /* 0x0000001f0b037819 */ /* 0x000fe200000006ff */
[----:B------:R-:W-:-:S03]  /*3cd0*/  UMOV UR5, 0x40 ;  /* 0x0000004000057882 */ /* 0x000fc60000000000 */
[----:B------:R-:W-:Y:S01]  /*3ce0*/  UVIRTCOUNT.DEALLOC.SMPOOL 0x80 ;  /* 0x000000800000784c */ /* 0x000fe20000000000 */
[----:B--2---:R-:W-:Y:S02]  /*3cf0*/  ULEA UR4, UR4, UR5, 0x18 ;  /* 0x0000000504047291 */ /* 0x004fe4000f8ec0ff */
[----:B------:R-:W-:-:S07]  /*3d00*/  ULEA UR5, UR18, UR6, 0x3 ;  /* 0x0000000612057291 */ /* 0x000fce000f8e18ff */
[----:B------:R2:W-:Y:S02]  /*3d10*/  @P0 STS.U8 [UR4+0x1c], R0 ;  /* 0x00001c00ff000988 */ /* 0x0005e40008000004 */
[----:B------:R-:W3:Y:S02]  /*3d20*/  SYNCS.PHASECHK.TRANS64.TRYWAIT P0, [UR5], R3 ;  /* 0x00000003ff0075a7 */ /* 0x000ee40008001105 */
[----:B--23--:R-:W-:Y:S05]  /*3d30*/  @!P0 BRA `(.L_x_74) ;  /* 0x0000003c00848947 */ /* 0x00cfea0003800000 */
.L_x_155:
[----:B------:R-:W-:-:S04]  /*3d40*/  UIADD3 UR7, UPT, UPT, UR18, 0x1, URZ ;  /* 0x0000000112077890 */ /* 0x000fc8000fffe0ff */
[----:B------:R-:W-:-:S04]  /*3d50*/  UISETP.NE.AND UP0, UPT, UR7, 0x4, UPT ;  /* 0x000000040700788c */ /* 0x000fc8000bf05270 */
[----:B-1----:R-:W-:Y:S02]  /*3d60*/  USEL UR8, URZ, 0x1, UP0 ;  /* 0x00000001ff087887 */ /* 0x002fe40008000000 */
[----:B------:R-:W-:-:S04]  /*3d70*/  USEL UR7, UR7, URZ, UP0 ;  /* 0x000000ff07077287 */ /* 0x000fc80008000000 */
[----:B------:R-:W-:Y:S01]  /*3d80*/  ULEA UR5, UR7, UR6, 0x3 ;  /* 0x0000000607057291 */ /* 0x000fe2000f8e18ff */
[----:B------:R-:W-:-:S04]  /*3d90*/  LOP3.LUT R2, R11, UR8, RZ, 0x3c, !PT ;  /* 0x000000080b027c12 */ /* 0x000fc8000f8e3cff */
[----:B--2---:R-:W-:-:S04]  /*3da0*/  SHF.L.U32 R3, R2, 0x1f, RZ ;  /* 0x0000001f02037819 */ /* 0x004fc800000006ff */
[----:B------:R-:W1:Y:S02]  /*3db0*/  SYNCS.PHASECHK.TRANS64.TRYWAIT P0, [UR5], R3 ;  /* 0x00000003ff0075a7 */ /* 0x000e640008001105 */
[----:B-1----:R-:W-:Y:S05]  /*3dc0*/  @!P0 BRA `(.L_x_75) ;  /* 0x0000003c00788947 */ /* 0x002fea0003800000 */
.L_x_157:
        /* <DEDUP_REMOVED lines=9> */
.L_x_159:
[----:B------:R-:W-:-:S04]  /*3e60*/  UIADD3 UR7, UPT, UPT, UR7, 0x1, URZ ;  /* 0x0000000107077890 */ /* 0x000fc8000fffe0ff */
[----:B------:R-:W-:-:S04]  /*3e70*/  UISETP.NE.AND UP0, UPT, UR7, 0x4, UPT ;  /* 0x000000040700788c */ /* 0x000fc8000bf05270 */
[----:B------:R-:W-:Y:S02]  /*3e80*/  USEL UR5, URZ, 0x1, UP0 ;  /* 0x00000001ff057887 */ /* 0x000fe40008000000 */
[----:B------:R-:W-:-:S04]  /*3e90*/  USEL UR7, UR7, URZ, UP0 ;  /* 0x000000ff07077287 */ /* 0x000fc80008000000 */
[----:B------:R-:W-:Y:S01]  /*3ea0*/  ULEA UR7, UR7, UR6, 0x3 ;  /* 0x0000000607077291 */ /* 0x000fe2000f8e18ff */
[----:B-1----:R-:W-:-:S04]  /*3eb0*/  LOP3.LUT R3, R2, UR5, RZ, 0x3c, !PT ;  /* 0x0000000502037c12 */ /* 0x002fc8000f8e3cff */
[----:B------:R-:W-:-:S04]  /*3ec0*/  SHF.L.U32 R3, R3, 0x1f, RZ ;  /* 0x0000001f03037819 */ /* 0x000fc800000006ff */
[----:B------:R-:W1:Y:S02]  /*3ed0*/  SYNCS.PHASECHK.TRANS64.TRYWAIT P0, [UR7], R3 ;  /* 0x00000003ff0075a7 */ /* 0x000e640008001107 */
[----:B-1----:R-:W-:Y:S05]  /*3ee0*/  @!P0 BRA `(.L_x_77) ;  /* 0x0000003c00608947 */ /* 0x002fea0003800000 */
.L_x_161:
[----:B------:R-:W-:Y:S01]  /*3ef0*/  NOP ;  /* 0x0000000000007918 */ /* 0x000fe20000000000 */
[----:B-1----:R-:W1:Y:S01]  /*3f00*/  LDS R0, [UR4+0x14] ;  /* 0x00001404ff007984 */ /* 0x002e620008000800 */
[----:B------:R-:W-:Y:S01]  /*3f10*/  ULOP3.LUT UR6, UR19, 0xffff, URZ, 0xc0, !UPT ;  /* 0x0000ffff13067892 */ /* 0x000fe2000f8ec0ff */
[----:B------:R-:W-:Y:S01]  /*3f20*/  UMOV UR8, 0xffff ;  /* 0x0000ffff00087882 */ /* 0x000fe20000000000 */
[----:B------:R-:W-:Y:S02]  /*3f30*/  UMOV UR5, 0x1 ;  /* 0x0000000100057882 */ /* 0x000fe40000000000 */
[----:B------:R-:W-:-:S04]  /*3f40*/  USHF.R.U32.HI UR6, URZ, 0x5, UR6 ;  /* 0x00000005ff067899 */ /* 0x000fc80008011606 */
[----:B------:R-:W-:Y:S02]  /*3f50*/  USHF.L.U32 UR8, UR8, UR6, URZ ;  /* 0x0000000608087299 */ /* 0x000fe400080006ff */
[----:B------:R-:W-:-:S04]  /*3f60*/  USHF.L.U32 UR5, UR5, UR6, URZ ;  /* 0x0000000605057299 */ /* 0x000fc800080006ff */
[----:B-1----:R-:W-:-:S04]  /*3f70*/  LOP3.LUT R0, R0, UR8, RZ, 0xc0, !PT ;  /* 0x0000000800007c12 */ /* 0x002fc8000f8ec0ff */
[----:B------:R-:W-:-:S13]  /*3f80*/  ISETP.NE.AND P0, PT, R0, UR8, PT ;  /* 0x0000000800007c0c */ /* 0x000fda000bf05270 */
[----:B------:R-:W-:Y:S05]  /*3f90*/  @P0 BRA `(.L_x_78) ;  /* 0x0000000000580947 */ /* 0x000fea0003800000 */
[----:B------:R-:W1:Y:S02]  /*3fa0*/  LDS R0, [UR4+0x18] ;  /* 0x00001804ff007984 */ /* 0x000e640008000800 */
[----:B-1----:R-:W-:-:S04]  /*3fb0*/  LOP3.LUT R0, R0, UR5, RZ, 0xc0, !PT ;  /* 0x0000000500007c12 */ /* 0x002fc8000f8ec0ff */
[----:B------:R-:W-:-:S13]  /*3fc0*/  ISETP.NE.AND P0, PT, R0, UR5, PT ;  /* 0x0000000500007c0c */ /* 0x000fda000bf05270 */
[----:B------:R-:W-:Y:S05]  /*3fd0*/  @P0 BRA `(.L_x_79) ;  /* 0x00000000003c0947 */ /* 0x000fea0003800000 */
[----:B------:R-:W1:Y:S01]  /*3fe0*/  S2R R2, SR_LANEID ;  /* 0x0000000000027919 */ /* 0x000e620000000000 */
[----:B------:R-:W-:Y:S01]  /*3ff0*/  ULOP3.LUT UR8, URZ, UR8, URZ, 0x33, !UPT ;  /* 0x00000008ff087292 */ /* 0x000fe2000f8e33ff */
[----:B------:R-:W-:Y:S01]  /*4000*/  LOP3.LUT R4, RZ, UR5, RZ, 0x33, !PT ;  /* 0x00000005ff047c12 */ /* 0x000fe2000f8e33ff */
[----:B------:R-:W-:Y:S02]  /*4010*/  VOTEU.ANY UR7, UPT, PT ;  /* 0x0000000000077886 */ /* 0x000fe400038e0100 */
[----:B------:R-:W-:Y:S01]  /*4020*/  UFLO.U32 UR7, UR7 ;  /* 0x00000007000772bd */ /* 0x000fe200080e0000 */
[----:B------:R-:W2:Y:S01]  /*4030*/  REDUX UR5, R4 ;  /* 0x00000000040573c4 */ /* 0x000ea20000000000 */
[----:B------:R-:W-:-:S06]  /*4040*/  IMAD.U32 R0, RZ, RZ, UR8 ;  /* 0x00000008ff007e24 */ /* 0x000fcc000f8e00ff */
[----:B------:R3:W-:Y:S01]  /*4050*/  UTCATOMSWS.AND URZ, UR8 ;  /* 0x0000000800ff79e3 */ /* 0x0007e20008000000 */
[----:B------:R-:W4:Y:S01]  /*4060*/  REDUX UR6, R0 ;  /* 0x00000000000673c4 */ /* 0x000f220000000000 */
[----:B-1----:R-:W-:Y:S01]  /*4070*/  ISETP.EQ.U32.AND P0, PT, R2, UR7, PT ;  /* 0x0000000702007c0c */ /* 0x002fe2000bf02070 */
[----:B--2---:R-:W-:Y:S01]  /*4080*/  IMAD.U32 R2, RZ, RZ, UR5 ;  /* 0x00000005ff027e24 */ /* 0x004fe2000f8e00ff */
[----:B----4-:R-:W-:-:S11]  /*4090*/  MOV R3, UR6 ;  /* 0x0000000600037c02 */ /* 0x010fd60008000f00 */
[----:B------:R3:W-:Y:S04]  /*40a0*/  @P0 ATOMS.AND RZ, [UR4+0x14], R3 ;  /* 0x00001403ffff098c */ /* 0x0007e8000a800004 */
[----:B------:R3:W-:Y:S01]  /*40b0*/  @P0 ATOMS.AND RZ, [UR4+0x18], R2 ;  /* 0x00001802ffff098c */ /* 0x0007e2000a800004 */
[----:B------:R-:W-:Y:S05]  /*40c0*/  BRA `(.L_x_80) ;  /* 0x0000000000147947 */ /* 0x000fea0003800000 */
.L_x_79:
[----:B------:R-:W-:Y:S02]  /*40d0*/  MOV R2, 0x40f0 ;  /* 0x000040f000027802 */ /* 0x000fe40000000f00 */
[----:B----45:R-:W-:Y:S05]  /*40e0*/  CALL.REL.NOINC `($__internal_0_$__cuda_sm10x_tcgen05_guardrail_trap_col_being_dealloced_not_returned_by_alloc) ;  /* 0x0000003c007c7944 */ /* 0x030fea0003c00000 */
[----:B------:R-:W-:Y:S05]  /*40f0*/  BRA `(.L_x_80) ;  /* 0x0000000000087947 */ /* 0x000fea0003800000 */
.L_x_78:
[----:B------:R-:W-:Y:S02]  /*4100*/  MOV R2, 0x4120 ;  /* 0x0000412000027802 */ /* 0x000fe40000000f00 */
[----:B----45:R-:W-:Y:S05]  /*4110*/  CALL.REL.NOINC `($__internal_2_$__cuda_sm10x_tcgen05_guardrail_trap_unallocated_columns_being_dealloced) ;  /* 0x0000003c00887944 */ /* 0x030fea0003c00000 */
.L_x_80:
[----:B------:R-:W-:Y:S01]  /*4120*/  NOP ;  /* 0x0000000000007918 */ /* 0x000fe20000000000 */
[----:B---3--:R-:W-:Y:S05]  /*4130*/  EXIT ;  /* 0x000000000000794d */ /* 0x008fea0003800000 */
.L_x_62:
[----:B------:R-:W-:-:S09]  /*4140*/  UISETP.NE.OR UP2, UPT, UR8, 0x3, !UP2 ;  /* 0x000000030800788c */ /* 0x000fd2000d745670 */
[----:B------:R-:W-:Y:S05]  /*4150*/  BRA.U UP2, `(.L_x_81) ;  /* 0x0000000902c87547 */ /* 0x000fea000b800000 */
[----:B------:R-:W1:Y:S01]  /*4160*/  LDCU.64 UR6, c[0x0][0x888] ;  /* 0x00011100ff0677ac */ /* 0x000e620008000a00 */
[----:B------:R-:W2:Y:S01]  /*4170*/  LDC R0, c[0x0][0xb30] ;  /* 0x0002cc00ff007b82 */ /* 0x000ea20000000800 */
[----:B------:R-:W-:Y:S01]  /*4180*/  IMAD.MOV.U32 R30, RZ, RZ, 0x1 ;  /* 0x00000001ff1e7424 */ /* 0x000fe200078e00ff */
[----:B------:R-:W-:Y:S01]  /*4190*/  CS2R R28, SRZ ;  /* 0x00000000001c7805 */ /* 0x000fe2000001ff00 */
[----:B------:R-:W4:Y:S01]  /*41a0*/  LDCU.64 UR4, c[0x0][0x890] ;  /* 0x00011200ff0477ac */ /* 0x000f220008000a00 */
[----:B------:R-:W-:Y:S01]  /*41b0*/  IMAD.MOV.U32 R25, RZ, RZ, 0x2000 ;  /* 0x00002000ff197424 */ /* 0x000fe200078e00ff */
[----:B------:R-:W-:-:S03]  /*41c0*/  UMOV UR8, 0x400 ;  /* 0x0000040000087882 */ /* 0x000fc60000000000 */
[----:B------:R-:W3:Y:S01]  /*41d0*/  LDC R19, c[0x0][0x370] ;  /* 0x0000dc00ff137b82 */ /* 0x000ee20000000800 */
[----:B------:R-:W-:-:S07]  /*41e0*/  UPLOP3.LUT UP1, UPT, UPT, UPT, UPT, 0x40, 0x4 ;  /* 0x000000000004789c */ /* 0x000fce0003f2e870 */
[----:B------:R-:W3:Y:S01]  /*41f0*/  LDC R2, c[0x0][0xb0c] ;  /* 0x0002c300ff027b82 */ /* 0x000ee20000000800 */
[----:B-1----:R-:W-:Y:S02]  /*4200*/  UISETP.NE.U32.AND UP2, UPT, UR6, URZ, UPT ;  /* 0x000000ff0600728c */ /* 0x002fe4000bf45070 */
[----:B------:R-:W-:Y:S02]  /*4210*/  ULEA UR6, UR37, UR8, 0x18 ;  /* 0x0000000825067291 */ /* 0x000fe4000f8ec0ff */
[----:B------:R-:W-:Y:S02]  /*4220*/  UISETP.NE.AND.EX UP2, UPT, UR7, URZ, UPT, UP2 ;  /* 0x000000ff0700728c */ /* 0x000fe4000bf45320 */
[----:B------:R-:W-:Y:S01]  /*4230*/  UIADD3 UR7, UPT, UPT, UR6, 0x110, URZ ;  /* 0x0000011006077890 */ /* 0x000fe2000fffe0ff */
[----:B------:R-:W1:Y:S01]  /*4240*/  LDC R18, c[0x0][0xb20] ;  /* 0x0002c800ff127b82 */ /* 0x000e620000000800 */
[----:B----4-:R-:W-:Y:S01]  /*4250*/  UISETP.NE.U32.AND UP3, UPT, UR4, URZ, UPT ;  /* 0x000000ff0400728c */ /* 0x010fe2000bf65070 */
[----:B--2---:R-:W-:Y:S01]  /*4260*/  ISETP.NE.AND P1, PT, R0, 0x1, PT ;  /* 0x000000010000780c */ /* 0x004fe20003f25270 */
[----:B------:R-:W-:-:S02]  /*4270*/  UPRMT UR37, UR37, 0x654, UR7 ;  /* 0x0000065425257896 */ /* 0x000fc40008000007 */
[----:B------:R-:W-:-:S03]  /*4280*/  UISETP.NE.AND.EX UP3, UPT, UR5, URZ, UPT, UP3 ;  /* 0x000000ff0500728c */ /* 0x000fc6000bf65330 */
[----:B------:R-:W2:Y:S08]  /*4290*/  LDC.64 R32, c[0x0][0x348] ;  /* 0x0000d200ff207b82 */ /* 0x000eb00000000a00 */
[----:B------:R-:W4:Y:S08]  /*42a0*/  LDC.64 R16, c[0x0][0xb10] ;  /* 0x0002c400ff107b82 */ /* 0x000f300000000a00 */
[----:B------:R-:W1:Y:S08]  /*42b0*/  LDC.64 R6, c[0x0][0xb18] ;  /* 0x0002c600ff067b82 */ /* 0x000e700000000a00 */
[----:B------:R-:W1:Y:S08]  /*42c0*/  LDC.64 R4, c[0x0][0xb28] ;  /* 0x0002ca00ff047b82 */ /* 0x000e700000000a00 */
[----:B---3--:R-:W1:Y:S02]  /*42d0*/  LDC R24, c[0x0][0x374] ;  /* 0x0000dd00ff187b82 */ /* 0x008e640000000800 */
.L_x_89:
[C---:B------:R-:W-:Y:S02]  /*42e0*/  LEA R0, R29.reuse, UR6, 0x3 ;  /* 0x000000061d007c11 */ /* 0x040fe4000f8e18ff */
[----:B------:R-:W-:Y:S02]  /*42f0*/  SHF.L.U32 R3, R28, 0x1f, RZ ;  /* 0x0000001f1c037819 */ /* 0x000fe400000006ff */
[----:B------:R-:W-:Y:S02]  /*4300*/  LEA R20, R29, UR6, 0x4 ;  /* 0x000000061d147c11 */ /* 0x000fe4000f8e20ff */
[----:B---3--:R-:W3:Y:S02]  /*4310*/  SYNCS.PHASECHK.TRANS64.TRYWAIT P0, [R0+URZ+0x130], R3 ;  /* 0x00013003000075a7 */ /* 0x008ee400080011ff */
[----:B---3--:R-:W-:Y:S05]  /*4320*/  @!P0 BRA `(.L_x_82) ;  /* 0x0000003800688947 */ /* 0x008fea0003800000 */
.L_x_162:
[----:B------:R-:W-:Y:S01]  /*4330*/  ISETP.GE.AND P0, PT, R72, 0x1, PT ;  /* 0x000000014800780c */ /* 0x000fe20003f06270 */
[----:B------:R-:W1:Y:S01]  /*4340*/  LDS.128 R20, [R20+0x1c0] ;  /* 0x0001c00014147984 */ /* 0x000e620000000c00 */
[----:B------:R-:W-:Y:S01]  /*4350*/  ISETP.NE.U32.AND P4, PT, RZ, UR4, PT ;  /* 0x00000004ff007c0c */ /* 0x000fe2000bf85070 */
[----:B---3--:R-:W-:Y:S01]  /*4360*/  VIADD R0, R0, 0x140 ;  /* 0x0000014000007836 */ /* 0x008fe20000000000 */
[----:B------:R-:W-:Y:S02]  /*4370*/  SHF.L.U32 R26, R30, 0x1f, RZ ;  /* 0x0000001f1e1a7819 */ /* 0x000fe400000006ff */
[----:B------:R-:W-:Y:S02]  /*4380*/  ISETP.NE.AND.EX P4, PT, RZ, UR5, PT, P4 ;  /* 0x00000005ff007c0c */ /* 0x000fe4000bf85340 */
[----:B------:R-:W-:Y:S01]  /*4390*/  PRMT R0, RZ, 0x654, R0 ;  /* 0x00000654ff007816 */ /* 0x000fe20000000000 */
[----:B------:R-:W-:Y:S01]  /*43a0*/  @!PT LDS RZ, [RZ] ;  /* 0x00000000fffff984 */ /* 0x000fe20000000800 */
[----:B------:R-:W-:Y:S01]  /*43b0*/  @!PT LDS RZ, [RZ] ;  /* 0x00000000fffff984 */ /* 0x000fe20000000800 */
[----:B------:R-:W-:Y:S01]  /*43c0*/  @!PT LDS RZ, [RZ] ;  /* 0x00000000fffff984 */ /* 0x000fe20000000800 */
[----:B------:R-:W-:Y:S01]  /*43d0*/  @!PT LDS RZ, [RZ] ;  /* 0x00000000fffff984 */ /* 0x000fe20000000800 */
[----:B------:R3:W-:Y:S06]  /*43e0*/  MEMBAR.ALL.CTA ;  /* 0x0000000000007992 */ /* 0x0007ec0000008000 */
[----:B---3--:R-:W3:Y:S02]  /*43f0*/  FENCE.VIEW.ASYNC.S ;  /* 0x00000000000073c6 */ /* 0x008ee40000000000 */
[----:B---3--:R3:W-:Y:S01]  /*4400*/  SYNCS.ARRIVE.TRANS64.RED.A1T0 RZ, [R0+URZ], RZ ;  /* 0x000000ff00ff79a7 */ /* 0x0087e200081004ff */
[----:B-1----:R-:W-:Y:S11]  /*4410*/  LOP3.LUT P3, RZ, R22, 0x1, RZ, 0xc0, !PT ;  /* 0x0000000116ff7812 */ /* 0x002ff6000786c0ff */
[----:B------:R-:W-:Y:S02]  /*4420*/  @!UPT UIADD3 URZ, UPT, UPT, URZ, URZ, URZ ;  /* 0x000000fffffff290 */ /* 0x000fe4000fffe0ff */
[----:B------:R-:W-:Y:S02]  /*4430*/  @P3 MOV R13, R20 ;  /* 0x00000014000d3202 */ /* 0x000fe40000000f00 */
[----:B------:R-:W-:Y:S01]  /*4440*/  @P3 LOP3.LUT R8, R21, 0xffff, RZ, 0xc0, !PT ;  /* 0x0000ffff15083812 */ /* 0x000fe200078ec0ff */
[----:B---3--:R-:W-:Y:S06]  /*4450*/  @!P0 BRA `(.L_x_83) ;  /* 0x0000000000a48947 */ /* 0x008fec0003800000 */
[----:B------:R-:W-:Y:S01]  /*4460*/  IMAD.HI.U32 R31, R24, R7, RZ ;  /* 0x00000007181f7227 */ /* 0x000fe200078e00ff */
[----:B------:R-:W-:Y:S02]  /*4470*/  ISETP.NE.AND P0, PT, R6, 0x1, PT ;  /* 0x000000010600780c */ /* 0x000fe40003f05270 */
[----:B------:R-:W-:Y:S01]  /*4480*/  ISETP.NE.AND P2, PT, R72, 0x1, PT ;  /* 0x000000014800780c */ /* 0x000fe20003f45270 */
[----:B----4-:R-:W-:Y:S01]  /*4490*/  IMAD.HI.U32 R34, R19, R16, RZ ;  /* 0x0000001013227227 */ /* 0x010fe200078e00ff */
[----:B------:R-:W-:Y:S02]  /*44a0*/  SHF.R.U32.HI R31, RZ, R18, R31 ;  /* 0x00000012ff1f7219 */ /* 0x000fe4000001161f */
[----:B------:R-:W-:Y:S01]  /*44b0*/  ISETP.NE.AND P5, PT, R2, 0x1, PT ;  /* 0x000000010200780c */ /* 0x000fe20003fa5270 */
[----:B------:R-:W-:Y:S01]  /*44c0*/  IMAD.HI.U32 R36, R13, R16, RZ ;  /* 0x000000100d247227 */ /* 0x000fe200078e00ff */
[----:B------:R-:W-:Y:S02]  /*44d0*/  SHF.R.U32.HI R34, RZ, R17, R34 ;  /* 0x00000011ff227219 */ /* 0x000fe40000011622 */
[----:B------:R-:W-:Y:S01]  /*44e0*/  SEL R3, R24, R31, !P0 ;  /* 0x0000001f18037207 */ /* 0x000fe20004000000 */
[C---:B------:R-:W-:Y:S01]  /*44f0*/  IMAD.HI.U32 R31, R8.reuse, R7, RZ ;  /* 0x00000007081f7227 */ /* 0x040fe200078e00ff */
[----:B------:R-:W-:Y:S02]  /*4500*/  SEL R11, R19, R34, !P5 ;  /* 0x00000022130b7207 */ /* 0x000fe40006800000 */
[----:B------:R-:W-:Y:S01]  /*4510*/  SHF.R.U32.HI R36, RZ, R17, R36 ;  /* 0x00000011ff247219 */ /* 0x000fe20000011624 */
[----:B------:R-:W-:Y:S01]  /*4520*/  IMAD.HI.U32 R38, R3, R4, RZ ;  /* 0x0000000403267227 */ /* 0x000fe200078e00ff */
[----:B------:R-:W-:Y:S03]  /*4530*/  SHF.R.U32.HI R31, RZ, R18, R31 ;  /* 0x00000012ff1f7219 */ /* 0x000fe6000001161f */
[----:B------:R-:W-:Y:S01]  /*4540*/  IMAD.HI.U32 R34, R11, R4, RZ ;  /* 0x000000040b227227 */ /* 0x000fe200078e00ff */
[----:B------:R-:W-:Y:S02]  /*4550*/  @P2 SHF.R.U32.HI R3, RZ, R5, R38 ;  /* 0x00000005ff032219 */ /* 0x000fe40000011626 */
[----:B------:R-:W-:Y:S02]  /*4560*/  SEL R9, R8, R31, !P0 ;  /* 0x0000001f08097207 */ /* 0x000fe40004000000 */
[----:B------:R-:W-:Y:S01]  /*4570*/  @P2 SHF.R.U32.HI R11, RZ, R5, R34 ;  /* 0x00000005ff0b2219 */ /* 0x000fe20000011622 */
[C---:B------:R-:W-:Y:S01]  /*4580*/  IMAD R10, R72.reuse, R3, RZ ;  /* 0x00000003480a7224 */ /* 0x040fe200078e02ff */
[----:B------:R-:W-:Y:S01]  /*4590*/  SEL R3, R13, R36, !P5 ;  /* 0x000000240d037207 */ /* 0x000fe20006800000 */
[C---:B------:R-:W-:Y:S03]  /*45a0*/  IMAD.HI.U32 R14, R9.reuse, R4, RZ ;  /* 0x00000004090e7227 */ /* 0x040fe600078e00ff */
[----:B------:R-:W-:Y:S01]  /*45b0*/  ISETP.GE.AND P0, PT, R9, R10, PT ;  /* 0x0000000a0900720c */ /* 0x000fe20003f06270 */
[C---:B------:R-:W-:Y:S01]  /*45c0*/  IMAD R12, R72.reuse, R11, RZ ;  /* 0x0000000b480c7224 */ /* 0x040fe200078e02ff */
[-C--:B------:R-:W-:Y:S04]  /*45d0*/  SHF.R.U32.HI R14, RZ, R5.reuse, R14 ;  /* 0x00000005ff0e7219 */ /* 0x080fe8000001160e */
[----:B------:R-:W-:Y:S02]  /*45e0*/  ISETP.GE.OR P0, PT, R3, R12, P0 ;  /* 0x0000000c0300720c */ /* 0x000fe40000706670 */
[----:B------:R-:W-:Y:S05]  /*45f0*/  SEL R15, R9, R14, !P2 ;  /* 0x0000000e090f7207 */ /* 0x000fea0005000000 */
[----:B------:R-:W-:Y:S04]  /*4600*/  IMAD.MOV R14, RZ, RZ, -R15 ;  /* 0x000000ffff0e7224 */ /* 0x000fe800078e0a0f */
[----:B------:R-:W-:Y:S02]  /*4610*/  IMAD R14, R72, R14, R9 ;  /* 0x0000000e480e7224 */ /* 0x000fe400078e0209 */
[C---:B------:R-:W-:Y:S05]  /*4620*/  @!P0 IMAD.HI.U32 R10, R3.reuse, R4, RZ ;  /* 0x00000004030a8227 */ /* 0x040fea00078e00ff */
[----:B------:R-:W-:Y:S04]  /*4630*/  @!P0 SHF.R.U32.HI R10, RZ, R5, R10 ;  /* 0x00000005ff0a8219 */ /* 0x000fe8000001160a */
[----:B------:R-:W-:Y:S01]  /*4640*/  @!P0 SEL R0, R3, R10, !P2 ;  /* 0x0000000a03008207 */ /* 0x000fe20005000000 */
[----:B------:R-:W-:Y:S03]  /*4650*/  IMAD.MOV R10, RZ, RZ, -R3 ;  /* 0x000000ffff0a7224 */ /* 0x000fe600078e0a03 */
[----:B------:R-:W-:Y:S01]  /*4660*/  @!P0 IADD3 R15, PT, PT, R15, -R0, RZ ;  /* 0x800000000f0f8210 */ /* 0x000fe20007ffe0ff */
[----:B------:R-:W-:Y:S01]  /*4670*/  @!P0 IMAD R0, R11, R14, R0 ;  /* 0x0000000e0b008224 */ /* 0x000fe200078e0200 */
[----:B------:R-:W-:Y:S01]  /*4680*/  IADD3 R11, PT, PT, -R9, RZ, RZ ;  /* 0x000000ff090b7210 */ /* 0x000fe20007ffe1ff */
[----:B------:R-:W-:Y:S02]  /*4690*/  IMAD R13, R2, R10, R13 ;  /* 0x0000000a020d7224 */ /* 0x000fe400078e020d */
[----:B------:R-:W-:Y:S02]  /*46a0*/  @!P0 IMAD R9, R15, R72, R3 ;  /* 0x000000480f098224 */ /* 0x000fe400078e0203 */
[----:B------:R-:W-:Y:S02]  /*46b0*/  @!P0 IMAD.MOV.U32 R3, RZ, RZ, R0 ;  /* 0x000000ffff038224 */ /* 0x000fe400078e0000 */
[----:B------:R-:W-:Y:S02]  /*46c0*/  IMAD R8, R6, R11, R8 ;  /* 0x0000000b06087224 */ /* 0x000fe400078e0208 */
[----:B------:R-:W-:Y:S02]  /*46d0*/  IMAD R13, R3, R2, R13 ;  /* 0x00000002030d7224 */ /* 0x000fe400078e020d */
[----:B------:R-:W-:Y:S02]  /*46e0*/  IMAD R8, R9, R6, R8 ;  /* 0x0000000609087224 */ /* 0x000fe400078e0208 */
.L_x_83:
[----:B------:R-:W-:Y:S05]  /*46f0*/  BRA.U UP1, `(.L_x_84) ;  /* 0x0000000101107547 */ /* 0x000fea000b800000 */
[----:B------:R-:W-:Y:S04]  /*4700*/  MOV R0, UR13 ;  /* 0x0000000d00007c02 */ /* 0x000fe80008000f00 */
[----:B------:R-:W-:Y:S04]  /*4710*/  SHF.L.U32 R3, R0, 0x1f, RZ ;  /* 0x0000001f00037819 */ /* 0x000fe800000006ff */
[----:B------:R-:W1:Y:S02]  /*4720*/  SYNCS.PHASECHK.TRANS64.TRYWAIT P0, [UR6+0x128], R3 ;  /* 0x00012803ff0075a7 */ /* 0x000e640008001106 */
[----:B-1----:R-:W-:Y:S05]  /*4730*/  @!P0 BRA `(.L_x_85) ;  /* 0x0000003400788947 */ /* 0x002fea0003800000 */
.L_x_84:
[----:B------:R-:W-:Y:S05]  /*4740*/  BRA.U !UP3, `(.L_x_86) ;  /* 0x000000010b347547 */ /* 0x000fea000b800000 */
[----:B------:R-:W-:Y:S01]  /*4750*/  UPLOP3.LUT UP0, UPT, UPT, UPT, UP2, 0x80, 0x8 ;  /* 0x000000000008789c */ /* 0x000fe20003f0f020 */
[----:B-1----:R-:W-:Y:S02]  /*4760*/  HFMA2 R0, -RZ, RZ, 0, 5.9604644775390625e-08 ;  /* 0x00000001ff007431 */ /* 0x002fe400000001ff */
[----:B------:R-:W-:Y:S03]  /*4770*/  IMAD.MOV.U32 R164, RZ, RZ, 0x1 ;  /* 0x00000001ffa47424 */ /* 0x000fe600078e00ff */
[----:B------:R-:W-:Y:S05]  /*4780*/  PLOP3.LUT P0, PT, PT, PT, UP0, 0x80, 0x8 ;  /* 0x000000000008781c */ /* 0x000fea0003f0f008 */
[----:B------:R-:W1:Y:S01]  /*4790*/  @UP0 LDCU.64 UR8, c[0x0][0x888] ;  /* 0x00011100ff0807ac */ /* 0x000e620008000a00 */
[----:B------:R-:W-:Y:S07]  /*47a0*/  @UP0 UIMAD UR7, UR36, UR4, URZ ;  /* 0x00000004240702a4 */ /* 0x000fee000f8e02ff */
[----:B------:R-:W-:Y:S01]  /*47b0*/  @!P0 PRMT R164, R0, 0x7610, R164 ;  /* 0x0000761000a48816 */ /* 0x000fe200000000a4 */
[----:B-1----:R-:W-:Y:S03]  /*47c0*/  @UP0 UIMAD.WIDE UR8, UR7, 0x4, UR8 ;  /* 0x00000004070808a5 */ /* 0x002fe6000f8e0208 */
[----:B------:R-:W1:Y:S03]  /*47d0*/  @!UP0 LDCU UR7, c[0x0][0x880] ;  /* 0x00011000ff0787ac */ /* 0x000e660008000800 */
[----:B------:R-:W-:Y:S01]  /*47e0*/  IMAD.U32 R10, RZ, RZ, UR8 ;  /* 0x00000008ff0a7e24 */ /* 0x000fe2000f8e00ff */
[----:B------:R-:W-:Y:S05]  /*47f0*/  MOV R11, UR9 ;  /* 0x00000009000b7c02 */ /* 0x000fea0008000f00 */
[----:B-----5:R3:W5:Y:S02]  /*4800*/  @P0 LDG.E R81, desc[UR40][R10.64] ;  /* 0x000000280a510981 */ /* 0x020764000c1e1900 */
[----:B-1-3--:R-:W-:Y:S07]  /*4810*/  @!P0 IMAD.U32 R81, RZ, RZ, UR7 ;  /* 0x00000007ff518e24 */ /* 0x00afee000f8e00ff */
.L_x_86:
[----:B-----5:R-:W-:Y:S01]  /*4820*/  @!P4 FSETP.EQ.AND P5, PT, R81, RZ, PT ;  /* 0x000000ff5100c20b */ /* 0x020fe20003fa2000 */
[----:B------:R-:W-:Y:S01]  /*4830*/  @!UPT UIADD3 URZ, UPT, UPT, URZ, URZ, URZ ;  /* 0x000000fffffff290 */ /* 0x000fe2000fffe0ff */
[----:B------:R-:W-:Y:S11]  /*4840*/  @!P4 BRA `(.L_x_87) ;  /* 0x000000000014c947 */ /* 0x000ff60003800000 */
[----:B------:R-:W-:Y:S02]  /*4850*/  LOP3.LUT P0, RZ, R164, 0xff, RZ, 0xc0, !PT ;  /* 0x000000ffa4ff7812 */ /* 0x000fe4000780c0ff */
[----:B------:R-:W-:Y:S04]  /*4860*/  PLOP3.LUT P5, PT, PT, PT, UP0, 0x80, 0x8 ;  /* 0x000000000008781c */ /* 0x000fe80003faf008 */
[----:B------:R-:W-:Y:S07]  /*4870*/  PLOP3.LUT P5, PT, P5, PT, PT, 0x8, 0x80 ;  /* 0x000000000080781c */ /* 0x000fee0002fae170 */
[----:B------:R-:W-:Y:S11]  /*4880*/  @P0 FSETP.EQ.AND P5, PT, R81, RZ, PT ;  /* 0x000000ff5100020b */ /* 0x000ff60003fa2000 */
[----:B------:R-:W-:Y:S02]  /*4890*/  @!UPT UIADD3 URZ, UPT, UPT, URZ, URZ, URZ ;  /* 0x000000fffffff290 */ /* 0x000fe4000fffe0ff */
.L_x_87:
[----:B------:R-:W3:Y:S01]  /*48a0*/  SYNCS.PHASECHK.TRANS64.TRYWAIT P4, [UR6+0x118], R26 ;  /* 0x0001181aff0075a7 */ /* 0x000ee20008081106 */
[----:B------:R-:W-:Y:S01]  /*48b0*/  @P3 SHF.R.U32.HI R27, RZ, 0x10, R21 ;  /* 0x00000010ff1b3819 */ /* 0x000fe20000011615 */
[----:B------:R-:W-:Y:S01]  /*48c0*/  VIADD R29, R29, 0x1 ;  /* 0x000000011d1d7836 */ /* 0x000fe20000000000 */
[----:B------:R-:W5:Y:S08]  /*48d0*/  LDC.64 R14, c[0x0][0xb10] ;  /* 0x0002c400ff0e7b82 */ /* 0x000f700000000a00 */
[----:B------:R-:W2:Y:S08]  /*48e0*/  LDC.64 R10, c[0x0][0xb18] ;  /* 0x0002c600ff0a7b82 */ /* 0x000eb00000000a00 */
[----:B-1----:R-:W1:Y:S08]  /*48f0*/  @!P1 LDC R0, c[0x0][0xb20] ;  /* 0x0002c800ff009b82 */ /* 0x002e700000000800 */
[----:B------:R-:W4:Y:S01]  /*4900*/  @!P1 LDC R3, c[0x0][0xb0c] ;  /* 0x0002c300ff039b82 */ /* 0x000f220000000800 */
[----:B-----5:R-:W-:Y:S05]  /*4910*/  @!P1 IMAD.HI.U32 R14, R13, R14, RZ ;  /* 0x0000000e0d0e9227 */ /* 0x020fea00078e00ff */
[----:B------:R-:W-:Y:S01]  /*4920*/  @!P1 SHF.R.U32.HI R14, RZ, R15, R14 ;  /* 0x0000000fff0e9219 */ /* 0x000fe2000001160e */
[----:B--2---:R-:W-:Y:S01]  /*4930*/  @!P1 IMAD.HI.U32 R11, R8, R11, RZ ;  /* 0x0000000b080b9227 */ /* 0x004fe200078e00ff */
[----:B------:R-:W-:Y:S04]  /*4940*/  @!P1 ISETP.NE.AND P0, PT, R10, 0x1, PT ;  /* 0x000000010a00980c */ /* 0x000fe80003f05270 */
[----:B-1----:R-:W-:Y:S02]  /*4950*/  @!P1 SHF.R.U32.HI R9, RZ, R0, R11 ;  /* 0x00000000ff099219 */ /* 0x002fe4000001160b */
[----:B----4-:R-:W-:Y:S02]  /*4960*/  @!P1 ISETP.NE.AND P2, PT, R3, 0x1, PT ;  /* 0x000000010300980c */ /* 0x010fe40003f45270 */
[----:B------:R-:W-:Y:S02]  /*4970*/  @!P1 SEL R9, R8, R9, !P0 ;  /* 0x0000000908099207 */ /* 0x000fe40004000000 */
[----:B------:R-:W-:Y:S02]  /*4980*/  ELECT P0, URZ, PT ;  /* 0x0000000000ff782f */ /* 0x000fe40003800000 */
[----:B------:R-:W-:Y:S05]  /*4990*/  @!P1 SEL R14, R13, R14, !P2 ;  /* 0x0000000e0d0e9207 */ /* 0x000fea0005000000 */
[----:B------:R-:W-:Y:S02]  /*49a0*/  @!P1 IMAD.IADD R0, R9, 0x1, -R14 ;  /* 0x0000000109009824 */ /* 0x000fe400078e0a0e */
[----:B------:R-:W-:Y:S02]  /*49b0*/  @!P1 IMAD.IADD R9, R14, 0x1, -R9 ;  /* 0x000000010e099824 */ /* 0x000fe400078e0a09 */
[----:B------:R-:W-:Y:S02]  /*49c0*/  @!P1 IMAD R13, R0, R3, R13 ;  /* 0x00000003000d9224 */ /* 0x000fe400078e020d */
[----:B------:R-:W-:Y:S01]  /*49d0*/  @!P1 IMAD R8, R9, R10, R8 ;  /* 0x0000000a09089224 */ /* 0x000fe200078e0208 */
[----:B---3--:R-:W-:Y:S06]  /*49e0*/  @!P4 BRA `(.L_x_88) ;  /* 0x0000003000e4c947 */ /* 0x008fec0003800000 */
.L_x_165:
[----:B------:R-:W-:Y:S01]  /*49f0*/  PLOP3.LUT P5, PT, P5, P0, PT, 0xf2, 0x2f ;  /* 0x00000000002f781c */ /* 0x000fe20002fa1e72 */
[----:B------:R-:W-:Y:S01]  /*4a00*/  UMOV UR14, 0x0 ;  /* 0x00000000000e7882 */ /* 0x000fe20000000000 */
[----:B------:R-:W-:Y:S01]  /*4a10*/  LOP3.LUT R30, R30, 0x1, RZ, 0x3c, !PT ;  /* 0x000000011e1e7812 */ /* 0x000fe200078e3cff */
[----:B------:R-:W-:Y:S01]  /*4a20*/  UMOV UR15, 0x10000000 ;  /* 0x10000000000f7882 */ /* 0x000fe20000000000 */
[----:B------:R-:W-:Y:S01]  /*4a30*/  UMOV UR12, UR36 ;  /* 0x00000024000c7c82 */ /* 0x000fe20008000000 */
[----:B------:R-:W-:Y:S08]  /*4a40*/  @P3 R2UR UR36, R27 ;  /* 0x000000001b2432ca */ /* 0x000ff000000e0000 */
[----:B-1----:R-:W-:Y:S01]  /*4a50*/  @!P5 IADD3 R3, P0, PT, R32, 0x580, RZ ;  /* 0x000005802003d810 */ /* 0x002fe20007f1e0ff */
[----:B------:R-:W-:Y:S01]  /*4a60*/  @!P5 IMAD.SHL.U32 R155, R155, 0x40, RZ ;  /* 0x000000409b9bd824 */ /* 0x000fe200078e00ff */
[----:B------:R-:W-:Y:S01]  /*4a70*/  VOTEU.ALL UP1, P5 ;  /* 0x0000000000ff7886 */ /* 0x000fe20002820000 */
[----:B------:R-:W-:Y:S01]  /*4a80*/  @!P5 IMAD.SHL.U32 R165, R165, 0x80, RZ ;  /* 0x00000080a5a5d824 */ /* 0x000fe200078e00ff */
[----:B------:R-:W-:Y:S01]  /*4a90*/  @!P5 R2UR UR8, R3 ;  /* 0x000000000308d2ca */ /* 0x000fe200000e0000 */
[----:B------:R-:W-:Y:S01]  /*4aa0*/  @!P5 IMAD.X R0, RZ, RZ, R33, P0 ;  /* 0x000000ffff00d224 */ /* 0x000fe200000e0621 */
[----:B------:R-:W-:Y:S01]  /*4ab0*/  @!P5 R2UR UR10, R155 ;  /* 0x000000009b0ad2ca */ /* 0x000fe200000e0000 */
[----:B------:R-:W-:Y:S01]  /*4ac0*/  @!UP1 UIADD3 UR9, UPT, UPT, UR6, 0x110, URZ ;  /* 0x0000011006099890 */ /* 0x000fe2000fffe0ff */
[----:B------:R-:W-:Y:S01]  /*4ad0*/  @!P5 R2UR UR11, R165 ;  /* 0x00000000a50bd2ca */ /* 0x000fe200000e0000 */
[----:B------:R-:W-:Y:S01]  /*4ae0*/  IMAD.IADD R155, R8, 0x1, R143 ;  /* 0x00000001089b7824 */ /* 0x000fe200078e028f */
[----:B------:R-:W-:Y:S01]  /*4af0*/  @!P5 R2UR UR7, R0 ;  /* 0x000000000007d2ca */ /* 0x000fe200000e0000 */
[----:B------:R-:W-:Y:S01]  /*4b00*/  IMAD.IADD R165, R13, 0x1, R154 ;  /* 0x000000010da57824 */ /* 0x000fe200078e029a */
[C---:B------:R-:W-:Y:S04]  /*4b10*/  ISETP.NE.AND P0, PT, R29.reuse, 0x2, PT ;  /* 0x000000021d00780c */ /* 0x040fe80003f05270 */
[----:B------:R-:W-:Y:S01]  /*4b20*/  SEL R3, RZ, 0x1, P0 ;  /* 0x00000001ff037807 */ /* 0x000fe20000000000 */
[----:B------:R-:W-:Y:S01]  /*4b30*/  IMAD.U32 R10, RZ, RZ, UR8 ;  /* 0x00000008ff0a7e24 */ /* 0x000fe2000f8e00ff */
[----:B------:R-:W-:Y:S01]  /*4b40*/  @!UP1 UIADD3 UR8, UPT, UPT, UR6, 0x200, URZ ;  /* 0x0000020006089890 */ /* 0x000fe2000fffe0ff */
[----:B------:R-:W-:Y:S01]  /*4b50*/  SEL R29, R29, RZ, P0 ;  /* 0x000000ff1d1d7207 */ /* 0x000fe20000000000 */
[----:B------:R-:W-:Y:S01]  /*4b60*/  VOTEU.ALL UP1, P5 ;  /* 0x0000000000ff7886 */ /* 0x000fe20002820000 */
[----:B------:R-:W-:Y:S02]  /*4b70*/  LOP3.LUT R28, R28, R3, RZ, 0x3c, !PT ;  /* 0x000000031c1c7212 */ /* 0x000fe400078e3cff */
[----:B------:R-:W-:Y:S01]  /*4b80*/  IMAD.U32 R11, RZ, RZ, UR7 ;  /* 0x00000007ff0b7e24 */ /* 0x000fe2000f8e00ff */
[----:B------:R-:W-:Y:S04]  /*4b90*/  @!P5 R2UR UR16, R10 ;  /* 0x000000000a10d2ca */ /* 0x000fe800000e0000 */
[----:B------:R-:W-:Y:S11]  /*4ba0*/  @!P5 R2UR UR17, R11 ;  /* 0x000000000b11d2ca */ /* 0x000ff600000e0000 */
[----:B------:R-:W-:Y:S02]  /*4bb0*/  @!UPT UIADD3 URZ, UPT, UPT, URZ, URZ, URZ ;  /* 0x000000fffffff290 */ /* 0x000fe4000fffe0ff */
[----:B------:R3:W-:Y:S01]  /*4bc0*/  @!UP1 UTMALDG.3D [UR8], [UR16], desc[UR14] ;  /* 0x00000e08100095b4 */ /* 0x0007e20008011000 */
[----:B------:R3:W-:Y:S01]  /*4bd0*/  @!P5 SYNCS.ARRIVE.TRANS64.RED.A0TR RZ, [UR6+0x110], R25 ;  /* 0x00011019ffffd9a7 */ /* 0x0007e20008300406 */
[----:B------:R-:W-:Y:S01]  /*4be0*/  UPLOP3.LUT UP1, UPT, UPT, UPT, UPT, 0x80, 0x8 ;  /* 0x000000000008789c */ /* 0x000fe20003f2f070 */
[----:B------:R-:W-:Y:S01]  /*4bf0*/  SYNCS.ARRIVE.TRANS64.RED.A1T0 RZ, [UR37], RZ ;  /* 0x000000ffffff79a7 */ /* 0x000fe20008100425 */
[----:B------:R-:W-:Y:S09]  /*4c00*/  @P3 BRA `(.L_x_89) ;  /* 0xfffffff400b43947 */ /* 0x000ff2000383ffff */
[----:B------:R-:W-:Y:S07]  /*4c10*/  MOV R0, UR6 ;  /* 0x0000000600007c02 */ /* 0x000fee0008000f00 */
.L_x_90:
[----:B-1----:R-:W-:-:S04]  /*4c20*/  SHF.L.U32 R3, R30, 0x1f, RZ ;  /* 0x0000001f1e037819 */ /* 0x002fc800000006ff */
[----:B------:R1:W2:Y:S03]  /*4c30*/  SYNCS.PHASECHK.TRANS64.TRYWAIT P0, [R0+URZ+0x118], R3 ;  /* 0x00011803000075a7 */ /* 0x0002a600080011ff */
[----:B--2---:R-:W-:Y:S05]  /*4c40*/  @!P0 NANOSLEEP.SYNCS 0x989680 ;  /* 0x009896800000895d */ /* 0x004fea0003900000 */
[----:B------:R-:W2:Y:S02]  /*4c50*/  @!P0 SYNCS.PHASECHK.TRANS64 P0, [R0+URZ+0x118], R3 ;  /* 0x00011803000085a7 */ /* 0x000ea400080010ff */
[----:B--23--:R-:W-:Y:S05]  /*4c60*/  @P0 EXIT ;  /* 0x000000000000094d */ /* 0x00cfea0003800000 */
[----:B------:R-:W-:Y:S05]  /*4c70*/  BRA `(.L_x_90) ;  /* 0xfffffffc00e87947 */ /* 0x000fea000383ffff */
.L_x_81:
[----:B------:R-:W-:-:S06]  /*4c80*/  UISETP.GE.AND UP1, UPT, UR8, 0x4, UPT ;  /* 0x000000040800788c */ /* 0x000fcc000bf26270 */
[----:B------:R-:W-:-:S13]  /*4c90*/  PLOP3.LUT P0, PT, PT, PT, UP1, 0x80, 0x8 ;  /* 0x000000000008781c */ /* 0x000fda0003f0f018 */
[----:B------:R-:W-:Y:S05]  /*4ca0*/  @!P0 EXIT ;  /* 0x000000000000894d */ /* 0x000fea0003800000 */
[----:B------:R-:W-:Y:S01]  /*4cb0*/  BAR.SYNC.DEFER_BLOCKING 0x6, 0xa0 ;  /* 0x0182800000007b1d */ /* 0x000fe20000010000 */
[C---:B------:R-:W-:Y:S02]  /*4cc0*/  IMAD.SHL.U32 R3, R166.reuse, 0x40, RZ ;  /* 0x00000040a6037824 */ /* 0x040fe400078e00ff */
[----:B------:R-:W-:Y:S02]  /*4cd0*/  HFMA2 R76, -RZ, RZ, 0, 0 ;  /* 0x00000000ff4c7431 */ /* 0x000fe400000001ff */
[C---:B------:R-:W-:Y:S01]  /*4ce0*/  IMAD.SHL.U32 R168, R166.reuse, 0x8, RZ ;  /* 0x00000008a6a87824 */ /* 0x040fe200078e00ff */
[----:B------:R-:W-:Y:S01]  /*4cf0*/  CS2R R174, SRZ ;  /* 0x0000000000ae7805 */ /* 0x000fe2000001ff00 */
[----:B------:R-:W-:Y:S01]  /*4d00*/  IMAD.U32 R79, R166, 0x10000, RZ ;  /* 0x00010000a64f7824 */ /* 0x000fe200078e00ff */
[----:B------:R-:W-:Y:S01]  /*4d10*/  UMOV UR43, 0x400 ;  /* 0x00000400002b7882 */ /* 0x000fe20000000000 */
[----:B------:R-:W-:Y:S01]  /*4d20*/  LOP3.LUT R5, R3, 0x180, RZ, 0xc0, !PT ;  /* 0x0000018003057812 */ /* 0x000fe200078ec0ff */
[----:B------:R-:W-:Y:S01]  /*4d30*/  ULEA UR43, UR37, UR43, 0x18 ;  /* 0x0000002b252b7291 */ /* 0x000fe2000f8ec0ff */
[----:B------:R-:W1:Y:S01]  /*4d40*/  LDC R167, c[0x0][0x370] ;  /* 0x0000dc00ffa77b82 */ /* 0x000e620000000800 */
[----:B------:R-:W-:Y:S01]  /*4d50*/  LOP3.LUT R79, R79, 0x600000, RZ, 0xc0, !PT ;  /* 0x006000004f4f7812 */ /* 0x000fe200078ec0ff */
[----:B------:R-:W-:Y:S01]  /*4d60*/  IMAD.MOV.U32 R181, RZ, RZ, RZ ;  /* 0x000000ffffb57224 */ /* 0x000fe200078e00ff */
[----:B------:R-:W-:Y:S01]  /*4d70*/  LOP3.LUT R168, R5, 0x30, R168, 0xf8, !PT ;  /* 0x0000003005a87812 */ /* 0x000fe200078ef8a8 */
[----:B------:R-:W-:Y:S01]  /*4d80*/  UIADD3 UR4, UPT, UPT, UR43, 0x2200, URZ ;  /* 0x000022002b047890 */ /* 0x000fe2000fffe0ff */
[----:B------:R-:W-:Y:S01]  /*4d90*/  IMAD.MOV.U32 R173, RZ, RZ, RZ ;  /* 0x000000ffffad7224 */ /* 0x000fe200078e00ff */
[----:B------:R-:W2:Y:S01]  /*4da0*/  LDCU.64 UR46, c[0x0][0x348] ;  /* 0x00006900ff2e77ac */ /* 0x000ea20008000a00 */
[----:B------:R-:W-:Y:S01]  /*4db0*/  LOP3.LUT R168, R168, 0x1e40, R3, 0xf8, !PT ;  /* 0x00001e40a8a87812 */ /* 0x000fe200078ef803 */
[----:B------:R-:W4:Y:S01]  /*4dc0*/  LDC R74, c[0x0][0xb0c] ;  /* 0x0002c300ff4a7b82 */ /* 0x000f220000000800 */
[----:B------:R-:W-:Y:S01]  /*4dd0*/  IMAD.SHL.U32 R3, R166, 0x10, RZ ;  /* 0x00000010a6037824 */ /* 0x000fe200078e00ff */
[----:B------:R-:W-:Y:S01]  /*4de0*/  MOV R179, UR4 ;  /* 0x0000000400b37c02 */ /* 0x000fe20008000f00 */
[----:B------:R-:W1:Y:S03]  /*4df0*/  LDCU.64 UR38, c[0x0][0x888] ;  /* 0x00011100ff2677ac */ /* 0x000e660008000a00 */
[C---:B------:R-:W-:Y:S01]  /*4e00*/  LOP3.LUT R5, R3.reuse, 0x20, RZ, 0xc0, !PT ;  /* 0x0000002003057812 */ /* 0x040fe200078ec0ff */
[----:B------:R-:W3:Y:S01]  /*4e10*/  LDS R0, [UR43+0x1e0] ;  /* 0x0001e02bff007984 */ /* 0x000ee20008000800 */
[----:B------:R-:W1:Y:S01]  /*4e20*/  LDC R170, c[0x0][0xb20] ;  /* 0x0002c800ffaa7b82 */ /* 0x000e620000000800 */
[----:B------:R-:W-:Y:S01]  /*4e30*/  LOP3.LUT R3, R3, 0x40, RZ, 0xc0, !PT ;  /* 0x0000004003037812 */ /* 0x000fe200078ec0ff */
[----:B------:R-:W-:-:S06]  /*4e40*/  UIADD3 UR42, UPT, UPT, UR43, 0x200, URZ ;  /* 0x000002002b2a7890 */ /* 0x000fcc000fffe0ff */
[----:B------:R-:W1:Y:S08]  /*4e50*/  LDC R73, c[0x0][0xb30] ;  /* 0x0002cc00ff497b82 */ /* 0x000e700000000800 */
[----:B------:R-:W1:Y:S08]  /*4e60*/  LDC.64 R152, c[0x0][0xb10] ;  /* 0x0002c400ff987b82 */ /* 0x000e700000000a00 */
[----:B------:R-:W1:Y:S08]  /*4e70*/  LDC.64 R70, c[0x0][0xb18] ;  /* 0x0002c600ff467b82 */ /* 0x000e700000000a00 */
[----:B------:R-:W1:Y:S01]  /*4e80*/  LDC.64 R148, c[0x0][0x888] ;  /* 0x00022200ff947b82 */ /* 0x000e620000000a00 */
[----:B---3--:R-:W-:-:S07]  /*4e90*/  IMAD.IADD R79, R0, 0x1, R79 ;  /* 0x00000001004f7824 */ /* 0x008fce00078e024f */
[----:B------:R-:W3:Y:S01]  /*4ea0*/  LDC.64 R68, c[0x0][0xb28] ;  /* 0x0002ca00ff447b82 */ /* 0x000ee20000000a00 */
[----:B------:R-:W-:-:S05]  /*4eb0*/  VIADD R0, R168, UR43 ;  /* 0x0000002ba8007c36 */ /* 0x000fca0008000000 */
[--C-:B------:R-:W-:Y:S02]  /*4ec0*/  IADD3 R178, PT, PT, -R5, 0x200, R0.reuse ;  /* 0x0000020005b27810 */ /* 0x100fe40007ffe100 */
[----:B------:R-:W1:Y:S01]  /*4ed0*/  LDC.64 R150, c[0x0][0x890] ;  /* 0x00022400ff967b82 */ /* 0x000e620000000a00 */
[----:B------:R-:W-:Y:S02]  /*4ee0*/  IADD3 R177, PT, PT, -R3, 0x200, R0 ;  /* 0x0000020003b17810 */ /* 0x000fe40007ffe100 */
[----:B------:R-:W-:-:S05]  /*4ef0*/  IMAD.IADD R176, R178, 0x1, -R3 ;  /* 0x00000001b2b07824 */ /* 0x000fca00078e0a03 */
[----:B------:R-:W1:Y:S08]  /*4f00*/  LDC.64 R146, c[0x0][0x8b0] ;  /* 0x00022c00ff927b82 */ /* 0x000e700000000a00 */
[----:B------:R-:W1:Y:S08]  /*4f10*/  LDC.64 R144, c[0x0][0x8a8] ;  /* 0x00022a00ff907b82 */ /* 0x000e700000000a00 */
[----:B--2-4-:R-:W1:Y:S02]  /*4f20*/  LDC R172, c[0x0][0x374] ;  /* 0x0000dd00ffac7b82 */ /* 0x014e640000000800 */
.L_x_108:
[C---:B------:R-:W-:Y:S02]  /*4f30*/  LEA R0, R181.reuse, UR43, 0x3 ;  /* 0x0000002bb5007c11 */ /* 0x040fe4000f8e18ff */
[----:B------:R-:W-:Y:S02]  /*4f40*/  SHF.L.U32 R3, R174, 0x1f, RZ ;  /* 0x0000001fae037819 */ /* 0x000fe400000006ff */
[----:B------:R-:W-:Y:S02]  /*4f50*/  LEA R16, R181, UR43, 0x4 ;  /* 0x0000002bb5107c11 */ /* 0x000fe4000f8e20ff */
[----:B--2---:R-:W2:Y:S02]  /*4f60*/  SYNCS.PHASECHK.TRANS64.TRYWAIT P0, [R0+URZ+0x130], R3 ;  /* 0x00013003000075a7 */ /* 0x004ea400080011ff */
[----:B-12---:R-:W-:Y:S05]  /*4f70*/  @!P0 BRA `(.L_x_91) ;  /* 0x0000002c00988947 */ /* 0x006fea0003800000 */
.L_x_166:
[----:B------:R-:W4:Y:S01]  /*4f80*/  LDC.64 R12, c[0x0][0xb10] ;  /* 0x0002c400ff0c7b82 */ /* 0x000f220000000a00 */
[----:B------:R-:W3:Y:S01]  /*4f90*/  LDS.128 R16, [R16+0x1c0] ;  /* 0x0001c00010107984 */ /* 0x000ee20000000c00 */
[----:B-1----:R-:W-:Y:S01]  /*4fa0*/  ISETP.NE.AND P1, PT, R73, 0x1, PT ;  /* 0x000000014900780c */ /* 0x002fe20003f25270 */
[----:B--2---:R-:W-:Y:S01]  /*4fb0*/  VIADD R0, R0, 0x140 ;  /* 0x0000014000007836 */ /* 0x004fe20000000000 */
[----:B------:R-:W-:Y:S04]  /*4fc0*/  ISETP.GE.AND P0, PT, R72, 0x1, PT ;  /* 0x000000014800780c */ /* 0x000fe80003f06270 */
[----:B------:R-:W1:Y:S01]  /*4fd0*/  LDC.64 R10, c[0x0][0xb18] ;  /* 0x0002c600ff0a7b82 */ /* 0x000e620000000a00 */
[----:B------:R-:W-:Y:S01]  /*4fe0*/  PRMT R0, RZ, 0x654, R0 ;  /* 0x00000654ff007816 */ /* 0x000fe20000000000 */
[----:B------:R-:W-:Y:S01]  /*4ff0*/  @!PT LDS RZ, [RZ] ;  /* 0x00000000fffff984 */ /* 0x000fe20000000800 */
[----:B------:R-:W-:Y:S01]  /*5000*/  @!PT LDS RZ, [RZ] ;  /* 0x00000000fffff984 */ /* 0x000fe20000000800 */
[----:B------:R-:W-:Y:S01]  /*5010*/  @!PT LDS RZ, [RZ] ;  /* 0x00000000fffff984 */ /* 0x000fe20000000800 */
[----:B------:R-:W-:Y:S01]  /*5020*/  @!PT LDS RZ, [RZ] ;  /* 0x00000000fffff984 */ /* 0x000fe20000000800 */
[----:B------:R2:W-:Y:S06]  /*5030*/  MEMBAR.ALL.CTA ;  /* 0x0000000000007992 */ /* 0x0005ec0000008000 */
[----:B--2---:R-:W2:Y:S01]  /*5040*/  FENCE.VIEW.ASYNC.S ;  /* 0x00000000000073c6 */ /* 0x004ea20000000000 */
[----:B------:R-:W1:Y:S08]  /*5050*/  @!P1 LDC R14, c[0x0][0xb20] ;  /* 0x0002c800ff0e9b82 */ /* 0x000e700000000800 */
[----:B------:R-:W1:Y:S01]  /*5060*/  @!P1 LDC R9, c[0x0][0xb0c] ;  /* 0x0002c300ff099b82 */ /* 0x000e620000000800 */
[----:B--2---:R2:W-:Y:S01]  /*5070*/  SYNCS.ARRIVE.TRANS64.RED.A1T0 RZ, [R0+URZ], RZ ;  /* 0x000000ff00ff79a7 */ /* 0x0045e200081004ff */
[----:B---3--:R-:W-:Y:S04]  /*5080*/  LOP3.LUT P4, RZ, R18, 0x1, RZ, 0xc0, !PT ;  /* 0x0000000112ff7812 */ /* 0x008fe8000788c0ff */
[----:B------:R-:W-:Y:S09]  /*5090*/  P2R R180, PR, RZ, 0x10 ;  /* 0x00000010ffb47803 */ /* 0x000ff20000000000 */
[----:B------:R-:W-:Y:S02]  /*50a0*/  @P4 MOV R77, R16 ;  /* 0x00000010004d4202 */ /* 0x000fe40000000f00 */
[----:B------:R-:W-:Y:S01]  /*50b0*/  @P4 LOP3.LUT R75, R17, 0xffff, RZ, 0xc0, !PT ;  /* 0x0000ffff114b4812 */ /* 0x000fe200078ec0ff */
[----:B--2-4-:R-:W-:Y:S06]  /*50c0*/  @!P0 BRA `(.L_x_92) ;  /* 0x0000000000a48947 */ /* 0x014fec0003800000 */
[----:B------:R-:W-:Y:S01]  /*50d0*/  IMAD.HI.U32 R21, R172, R71, RZ ;  /* 0x00000047ac157227 */ /* 0x000fe200078e00ff */
[----:B------:R-:W-:Y:S02]  /*50e0*/  ISETP.NE.AND P0, PT, R70, 0x1, PT ;  /* 0x000000014600780c */ /* 0x000fe40003f05270 */
[----:B------:R-:W-:Y:S01]  /*50f0*/  ISETP.NE.AND P2, PT, R72, 0x1, PT ;  /* 0x000000014800780c */ /* 0x000fe20003f45270 */
[----:B------:R-:W-:Y:S01]  /*5100*/  IMAD.HI.U32 R20, R167, R152, RZ ;  /* 0x00000098a7147227 */ /* 0x000fe200078e00ff */
[----:B------:R-:W-:Y:S02]  /*5110*/  SHF.R.U32.HI R21, RZ, R170, R21 ;  /* 0x000000aaff157219 */ /* 0x000fe40000011615 */
[----:B------:R-:W-:Y:S01]  /*5120*/  ISETP.NE.AND P3, PT, R74, 0x1, PT ;  /* 0x000000014a00780c */ /* 0x000fe20003f65270 */
[----:B------:R-:W-:Y:S01]  /*5130*/  IMAD.HI.U32 R24, R77, R152, RZ ;  /* 0x000000984d187227 */ /* 0x000fe200078e00ff */
[----:B------:R-:W-:Y:S02]  /*5140*/  SHF.R.U32.HI R20, RZ, R153, R20 ;  /* 0x00000099ff147219 */ /* 0x000fe40000011614 */
[----:B------:R-:W-:Y:S01]  /*5150*/  SEL R3, R172, R21, !P0 ;  /* 0x00000015ac037207 */ /* 0x000fe20004000000 */
[----:B------:R-:W-:Y:S01]  /*5160*/  IMAD.HI.U32 R21, R75, R71, RZ ;  /* 0x000000474b157227 */ /* 0x000fe200078e00ff */
[----:B------:R-:W-:Y:S02]  /*5170*/  SEL R7, R167, R20, !P3 ;  /* 0x00000014a7077207 */ /* 0x000fe40005800000 */
[----:B------:R-:W-:Y:S01]  /*5180*/  SHF.R.U32.HI R24, RZ, R153, R24 ;  /* 0x00000099ff187219 */ /* 0x000fe20000011618 */
[-C--:B------:R-:W-:Y:S04]  /*5190*/  IMAD.HI.U32 R20, R3, R68.reuse, RZ ;  /* 0x0000004403147227 */ /* 0x080fe800078e00ff */
[----:B------:R-:W-:Y:S01]  /*51a0*/  IMAD.HI.U32 R22, R7, R68, RZ ;  /* 0x0000004407167227 */ /* 0x000fe200078e00ff */
[-C--:B------:R-:W-:Y:S02]  /*51b0*/  @P2 SHF.R.U32.HI R3, RZ, R69.reuse, R20 ;  /* 0x00000045ff032219 */ /* 0x080fe40000011614 */
[----:B------:R-:W-:Y:S02]  /*51c0*/  SHF.R.U32.HI R20, RZ, R170, R21 ;  /* 0x000000aaff147219 */ /* 0x000fe40000011615 */
[----:B------:R-:W-:Y:S01]  /*51d0*/  @P2 SHF.R.U32.HI R7, RZ, R69, R22 ;  /* 0x00000045ff072219 */ /* 0x000fe20000011616 */
[C---:B------:R-:W-:Y:S01]  /*51e0*/  IMAD R2, R72.reuse, R3, RZ ;  /* 0x0000000348027224 */ /* 0x040fe200078e02ff */
[----:B------:R-:W-:Y:S02]  /*51f0*/  SEL R5, R75, R20, !P0 ;  /* 0x000000144b057207 */ /* 0x000fe40004000000 */
[----:B------:R-:W-:Y:S01]  /*5200*/  SEL R3, R77, R24, !P3 ;  /* 0x000000184d037207 */ /* 0x000fe20005800000 */
[----:B------:R-:W-:Y:S01]  /*5210*/  IMAD R4, R72, R7, RZ ;  /* 0x0000000748047224 */ /* 0x000fe200078e02ff */
[C---:B------:R-:W-:Y:S01]  /*5220*/  ISETP.GE.AND P0, PT, R5.reuse, R2, PT ;  /* 0x000000020500720c */ /* 0x040fe20003f06270 */
[----:B------:R-:W-:Y:S03]  /*5230*/  IMAD.HI.U32 R6, R5, R68, RZ ;  /* 0x0000004405067227 */ /* 0x000fe600078e00ff */
[----:B------:R-:W-:Y:S01]  /*5240*/  ISETP.GE.OR P0, PT, R3, R4, P0 ;  /* 0x000000040300720c */ /* 0x000fe20000706670 */
[----:B------:R-:W-:Y:S01]  /*5250*/  IMAD.MOV R4, RZ, RZ, -R3 ;  /* 0x000000ffff047224 */ /* 0x000fe200078e0a03 */
[-C--:B------:R-:W-:Y:S03]  /*5260*/  SHF.R.U32.HI R6, RZ, R69.reuse, R6 ;  /* 0x00000045ff067219 */ /* 0x080fe60000011606 */
[----:B------:R-:W-:Y:S01]  /*5270*/  IMAD R77, R74, R4, R77 ;  /* 0x000000044a4d7224 */ /* 0x000fe200078e024d */
[----:B------:R-:W-:Y:S05]  /*5280*/  SEL R15, R5, R6, !P2 ;  /* 0x00000006050f7207 */ /* 0x000fea0005000000 */
[----:B------:R-:W-:Y:S02]  /*5290*/  IMAD.MOV R6, RZ, RZ, -R15 ;  /* 0x000000ffff067224 */ /* 0x000fe400078e0a0f */
[C---:B------:R-:W-:Y:S04]  /*52a0*/  @!P0 IMAD.HI.U32 R2, R3.reuse, R68, RZ ;  /* 0x0000004403028227 */ /* 0x040fe800078e00ff */
[----:B------:R-:W-:Y:S01]  /*52b0*/  IMAD R6, R72, R6, R5 ;  /* 0x0000000648067224 */ /* 0x000fe200078e0205 */
[----:B------:R-:W-:Y:S04]  /*52c0*/  @!P0 SHF.R.U32.HI R2, RZ, R69, R2 ;  /* 0x00000045ff028219 */ /* 0x000fe80000011602 */
[----:B------:R-:W-:Y:S02]  /*52d0*/  @!P0 SEL R0, R3, R2, !P2 ;  /* 0x0000000203008207 */ /* 0x000fe40005000000 */
[----:B------:R-:W-:Y:S02]  /*52e0*/  IADD3 R2, PT, PT, -R5, RZ, RZ ;  /* 0x000000ff05027210 */ /* 0x000fe40007ffe1ff */
[----:B------:R-:W-:Y:S01]  /*52f0*/  @!P0 IADD3 R8, PT, PT, R15, -R0, RZ ;  /* 0x800000000f088210 */ /* 0x000fe20007ffe0ff */
[----:B------:R-:W-:Y:S02]  /*5300*/  @!P0 IMAD R0, R7, R6, R0 ;  /* 0x0000000607008224 */ /* 0x000fe400078e0200 */
[----:B------:R-:W-:Y:S02]  /*5310*/  IMAD R75, R70, R2, R75 ;  /* 0x00000002464b7224 */ /* 0x000fe400078e024b */
[----:B------:R-:W-:Y:S02]  /*5320*/  @!P0 IMAD R5, R8, R72, R3 ;  /* 0x0000004808058224 */ /* 0x000fe400078e0203 */
[----:B------:R-:W-:Y:S04]  /*5330*/  @!P0 IMAD.MOV.U32 R3, RZ, RZ, R0 ;  /* 0x000000ffff038224 */ /* 0x000fe800078e0000 */
[----:B------:R-:W-:Y:S02]  /*5340*/  IMAD R77, R3, R74, R77 ;  /* 0x0000004a034d7224 */ /* 0x000fe400078e024d */
[----:B------:R-:W-:Y:S07]  /*5350*/  IMAD R75, R5, R70, R75 ;  /* 0x00000046054b7224 */ /* 0x000fee00078e024b */
.L_x_92:
[----:B------:R-:W-:Y:S01]  /*5360*/  @!P1 IMAD.HI.U32 R0, R77, R12, RZ ;  /* 0x0000000c4d009227 */ /* 0x000fe200078e00ff */
[----:B-1----:R-:W-:Y:S01]  /*5370*/  @!P1 ISETP.NE.AND P0, PT, R10, 0x1, PT ;  /* 0x000000010a00980c */ /* 0x002fe20003f05270 */
[----:B------:R-:W-:Y:S01]  /*5380*/  ULOP3.LUT UP0, URZ, UR42, 0x1b0, URZ, 0xc0, !UPT ;  /* 0x000001b02aff7892 */ /* 0x000fe2000f80c0ff */
[----:B------:R-:W-:Y:S01]  /*5390*/  @!P1 ISETP.NE.AND P2, PT, R9, 0x1, PT ;  /* 0x000000010900980c */ /* 0x000fe20003f45270 */
[----:B------:R-:W-:Y:S01]  /*53a0*/  @!P1 IMAD.HI.U32 R3, R75, R11, RZ ;  /* 0x0000000b4b039227 */ /* 0x000fe200078e00ff */
[----:B------:R-:W-:Y:S02]  /*53b0*/  @!P1 SHF.R.U32.HI R0, RZ, R13, R0 ;  /* 0x0000000dff009219 */ /* 0x000fe40000011600 */
[----:B------:R-:W-:Y:S01]  /*53c0*/  @P4 SHF.R.U32.HI R171, RZ, 0x10, R17 ;  /* 0x00000010ffab4819 */ /* 0x000fe20000011611 */
[----:B------:R-:W-:Y:S01]  /*53d0*/  VIADD R181, R181, 0x1 ;  /* 0x00000001b5b57836 */ /* 0x000fe20000000000 */
[----:B------:R-:W-:Y:S02]  /*53e0*/  @!P1 SHF.R.U32.HI R2, RZ, R14, R3 ;  /* 0x0000000eff029219 */ /* 0x000fe40000011603 */
[----:B------:R-:W-:Y:S02]  /*53f0*/  @!P1 SEL R3, R77, R0, !P2 ;  /* 0x000000004d039207 */ /* 0x000fe40005000000 */
[----:B------:R-:W-:Y:S05]  /*5400*/  @!P1 SEL R2, R75, R2, !P0 ;  /* 0x000000024b029207 */ /* 0x000fea0004000000 */
[----:B------:R-:W-:Y:S02]  /*5410*/  @!P1 IMAD.IADD R0, R2, 0x1, -R3 ;  /* 0x0000000102009824 */ /* 0x000fe400078e0a03 */
[----:B------:R-:W-:Y:S02]  /*5420*/  @!P1 IMAD.IADD R2, R3, 0x1, -R2 ;  /* 0x0000000103029824 */ /* 0x000fe400078e0a02 */
[----:B------:R-:W-:Y:S02]  /*5430*/  @!P1 IMAD R77, R0, R9, R77 ;  /* 0x00000009004d9224 */ /* 0x000fe400078e024d */
[----:B------:R-:W-:Y:S01]  /*5440*/  @!P1 IMAD R75, R2, R10, R75 ;  /* 0x0000000a024b9224 */ /* 0x000fe200078e024b */
[----:B------:R-:W-:Y:S06]  /*5450*/  BRA.U !UP0, `(.L_x_93) ;  /* 0x0000000108407547 */ /* 0x000fec000b800000 */
[----:B------:R-:W1:Y:S01]  /*5460*/  LDCU.64 UR8, c[0x4][0x80] ;  /* 0x01001000ff0877ac */ /* 0x000e620008000a00 */
[----:B------:R-:W-:Y:S01]  /*5470*/  MOV R3, 0x0 ;  /* 0x0000000000037802 */ /* 0x000fe20000000f00 */
[----:B------:R-:W-:Y:S02]  /*5480*/  HFMA2 R12, -RZ, RZ, 0, 5.9604644775390625e-08 ;  /* 0x00000001ff0c7431 */ /* 0x000fe400000001ff */
[----:B------:R-:W-:Y:S02]  /*5490*/  IMAD.MOV.U32 R8, RZ, RZ, 0x70 ;  /* 0x00000070ff087424 */ /* 0x000fe400078e00ff */
[----:B------:R-:W-:Y:S01]  /*54a0*/  IMAD.MOV.U32 R13, RZ, RZ, RZ ;  /* 0x000000ffff0d7224 */ /* 0x000fe200078e00ff */
[----:B------:R-:W2:Y:S01]  /*54b0*/  LDCU.64 UR6, c[0x4][0x88] ;  /* 0x01001100ff0677ac */ /* 0x000ea20008000a00 */
[----:B------:R-:W3:Y:S01]  /*54c0*/  LDC.64 R2, c[0x4][R3] ;  /* 0x0100000003027b82 */ /* 0x000ee20000000a00 */
[----:B------:R-:W4:Y:S01]  /*54d0*/  LDCU.64 UR4, c[0x4][0x8] ;  /* 0x01000100ff0477ac */ /* 0x000f220008000a00 */
[----:B-1----:R-:W-:Y:S01]  /*54e0*/  MOV R5, UR9 ;  /* 0x0000000900057c02 */ /* 0x002fe20008000f00 */
[----:B------:R-:W-:Y:S01]  /*54f0*/  IMAD.U32 R4, RZ, RZ, UR8 ;  /* 0x00000008ff047e24 */ /* 0x000fe2000f8e00ff */
[----:B--2---:R-:W-:Y:S01]  /*5500*/  MOV R7, UR7 ;  /* 0x0000000700077c02 */ /* 0x004fe20008000f00 */
[----:B------:R-:W-:Y:S01]  /*5510*/  IMAD.U32 R6, RZ, RZ, UR6 ;  /* 0x00000006ff067e24 */ /* 0x000fe2000f8e00ff */
[----:B----4-:R-:W-:Y:S01]  /*5520*/  MOV R11, UR5 ;  /* 0x00000005000b7c02 */ /* 0x010fe20008000f00 */
[----:B------:R-:W-:Y:S02]  /*5530*/  IMAD.U32 R10, RZ, RZ, UR4 ;  /* 0x00000004ff0a7e24 */ /* 0x000fe4000f8e00ff */
[----:B------:R-:W-:Y:S07]  /*5540*/  LEPC R20, `(.L_x_93) ;  /* 0x000000001014794e */ /* 0x000fee0000000000 */
[----:B---3-5:R-:W-:Y:S05]  /*5550*/  CALL.ABS.NOINC R2 ;  /* 0x0000000002007343 */ /* 0x028fea0003c00000 */
.L_x_93:
[----:B------:R-:W-:Y:S01]  /*5560*/  LOP3.LUT P0, RZ, R179, 0x1b0, RZ, 0xc0, !PT ;  /* 0x000001b0b3ff7812 */ /* 0x000fe2000780c0ff */
[----:B------:R-:W-:Y:S11]  /*5570*/  BSSY.RECONVERGENT B6, `(.L_x_94) ;  /* 0x0000013000067945 */ /* 0x000ff60003800200 */
[----:B------:R-:W-:Y:S01]  /*5580*/  @!UPT UIADD3 URZ, UPT, UPT, URZ, URZ, URZ ;  /* 0x000000fffffff290 */ /* 0x000fe2000fffe0ff */
[----:B------:R-:W-:Y:S05]  /*5590*/  @!P0 BRA `(.L_x_95) ;  /* 0x0000000000408947 */ /* 0x000fea0003800000 */
        /* <DEDUP_REMOVED lines=16> */
.L_x_95:
[----:B------:R-:W-:Y:S05]  /*56a0*/  BSYNC.RECONVERGENT B6 ;  /* 0x0000000000067941 */ /* 0x000fea0003800200 */
.L_x_94:
[----:B------:R-:W-:Y:S01]  /*56b0*/  ISETP.NE.U32.AND P3, PT, R150, RZ, PT ;  /* 0x000000ff9600720c */ /* 0x000fe20003f65070 */
[----:B------:R-:W-:Y:S01]  /*56c0*/  UISETP.NE.AND UP1, UPT, UR44, URZ, UPT ;  /* 0x000000ff2c00728c */ /* 0x000fe2000bf25270 */
[----:B------:R-:W-:Y:S02]  /*56d0*/  ISETP.NE.U32.AND P4, PT, R146, RZ, PT ;  /* 0x000000ff9200720c */ /* 0x000fe40003f85070 */
[----:B------:R-:W-:Y:S02]  /*56e0*/  ISETP.NE.AND.EX P3, PT, R151, RZ, PT, P3 ;  /* 0x000000ff9700720c */ /* 0x000fe40003f65330 */
[----:B------:R-:W-:Y:S02]  /*56f0*/  PLOP3.LUT P1, PT, PT, PT, PT, 0x8, 0x80 ;  /* 0x000000000080781c */ /* 0x000fe40003f2e170 */
[----:B------:R-:W-:Y:S02]  /*5700*/  PLOP3.LUT P0, PT, PT, PT, UP1, 0x80, 0x8 ;  /* 0x000000000008781c */ /* 0x000fe40003f0f018 */
[----:B------:R-:W-:Y:S02]  /*5710*/  ISETP.NE.AND.EX P4, PT, R147, RZ, PT, P4 ;  /* 0x000000ff9300720c */ /* 0x000fe40003f85340 */
[----:B------:R-:W1:Y:S09]  /*5720*/  @UP1 LDCU.64 UR4, c[0x0][0x888] ;  /* 0x00011100ff0417ac */ /* 0x000e720008000a00 */
[----:B------:R-:W-:Y:S01]  /*5730*/  @P0 PLOP3.LUT P1, PT, P3, PT, PT, 0x80, 0x8 ;  /* 0x000000000008081c */ /* 0x000fe20001f2f070 */
[----:B-1----:R-:W-:Y:S04]  /*5740*/  @UP1 UISETP.NE.U32.AND UP0, UPT, UR4, URZ, UPT ;  /* 0x000000ff0400128c */ /* 0x002fe8000bf05070 */
[----:B------:R-:W-:Y:S04]  /*5750*/  @UP1 UISETP.NE.AND.EX UP0, UPT, UR5, URZ, UPT, UP0 ;  /* 0x000000ff0500128c */ /* 0x000fe8000bf05300 */
[----:B------:R-:W-:Y:S01]  /*5760*/  @UP1 USEL UR4, URZ, 0xffffffff, UP0 ;  /* 0xffffffffff041887 */ /* 0x000fe20008000000 */
[----:B------:R-:W-:Y:S11]  /*5770*/  @!P3 BRA `(.L_x_96) ;  /* 0x00000000002cb947 */ /* 0x000ff60003800000 */
[----:B------:R-:W-:Y:S01]  /*5780*/  ISETP.NE.U32.AND P2, PT, R148, RZ, PT ;  /* 0x000000ff9400720c */ /* 0x000fe20003f45070 */
[----:B------:R-:W-:Y:S03]  /*5790*/  IMAD.MOV.U32 R164, RZ, RZ, 0x1 ;  /* 0x00000001ffa47424 */ /* 0x000fe600078e00ff */
[----:B------:R-:W-:Y:S11]  /*57a0*/  ISETP.NE.AND.EX P2, PT, R149, RZ, PT, P2 ;  /* 0x000000ff9500720c */ /* 0x000ff60003f45320 */
[----:B------:R-:W-:Y:S02]  /*57b0*/  @!UPT UIADD3 URZ, UPT, UPT, URZ, URZ, URZ ;  /* 0x000000fffffff290 */ /* 0x000fe4000fffe0ff */
[----:B------:R-:W1:Y:S01]  /*57c0*/  @P2 LDC.64 R2, c[0x0][0x888] ;  /* 0x00022200ff022b82 */ /* 0x000e620000000a00 */
[----:B------:R-:W-:Y:S04]  /*57d0*/  @P2 IMAD R0, R150, UR36, RZ ;  /* 0x0000002496002c24 */ /* 0x000fe8000f8e02ff */
[----:B-1----:R-:W-:Y:S04]  /*57e0*/  @P2 IMAD.WIDE R2, R0, 0x4, R2 ;  /* 0x0000000400022825 */ /* 0x002fe800078e0202 */
[----:B------:R-:W-:Y:S01]  /*57f0*/  HFMA2 R0, -RZ, RZ, 0, 5.9604644775390625e-08 ;  /* 0x00000001ff007431 */ /* 0x000fe200000001ff */
[----:B-----5:R1:W5:Y:S04]  /*5800*/  @P2 LDG.E R81, desc[UR40][R2.64] ;  /* 0x0000002802512981 */ /* 0x020368000c1e1900 */
[----:B------:R-:W-:Y:S01]  /*5810*/  @!P2 PRMT R164, R0, 0x7610, R164 ;  /* 0x0000761000a4a816 */ /* 0x000fe200000000a4 */
[----:B-1----:R-:W2:Y:S06]  /*5820*/  @!P2 LDC R81, c[0x0][0x880] ;  /* 0x00022000ff51ab82 */ /* 0x002eac0000000800 */
.L_x_96:
[----:B------:R-:W-:Y:S05]  /*5830*/  @!P4 BRA `(.L_x_97) ;  /* 0x000000000020c947 */ /* 0x000fea0003800000 */
[----:B------:R-:W-:Y:S04]  /*5840*/  ISETP.NE.U32.AND P2, PT, R144, RZ, PT ;  /* 0x000000ff9000720c */ /* 0x000fe80003f45070 */
[----:B------:R-:W-:Y:S11]  /*5850*/  ISETP.NE.AND.EX P2, PT, R145, RZ, PT, P2 ;  /* 0x000000ff9100720c */ /* 0x000ff60003f45320 */
[----:B------:R-:W-:Y:S02]  /*5860*/  @!UPT UIADD3 URZ, UPT, UPT, URZ, URZ, URZ ;  /* 0x000000fffffff290 */ /* 0x000fe4000fffe0ff */
[----:B------:R-:W1:Y:S01]  /*5870*/  @P2 LDC.64 R2, c[0x0][0x8a8] ;  /* 0x00022a00ff022b82 */ /* 0x000e620000000a00 */
[----:B------:R-:W-:Y:S04]  /*5880*/  @P2 IMAD R0, R146, UR36, RZ ;  /* 0x0000002492002c24 */ /* 0x000fe8000f8e02ff */
[----:B-1----:R-:W-:Y:S05]  /*5890*/  @P2 IMAD.WIDE R2, R0, 0x4, R2 ;  /* 0x0000000400022825 */ /* 0x002fea00078e0202 */
[----:B-----5:R1:W5:Y:S02]  /*58a0*/  @P2 LDG.E R78, desc[UR40][R2.64] ;  /* 0x00000028024e2981 */ /* 0x020364000c1e1900 */
[----:B-1----:R-:W3:Y:S02]  /*58b0*/  @!P2 LDC R78, c[0x0][0x8a0] ;  /* 0x00022800ff4eab82 */ /* 0x002ee40000000800 */
.L_x_97:
[----:B--2--5:R-:W-:Y:S01]  /*58c0*/  @P0 FSETP.NEU.AND P4, PT, R81, RZ, PT ;  /* 0x000000ff5100020b */ /* 0x024fe20003f8d000 */
[----:B------:R-:W-:Y:S01]  /*58d0*/  IMAD.U32 R0, RZ, RZ, UR4 ;  /* 0x00000004ff007e24 */ /* 0x000fe2000f8e00ff */
[----:B------:R-:W-:Y:S01]  /*58e0*/  @P0 LOP3.LUT P2, RZ, R164, 0xff, RZ, 0xc0, !PT ;  /* 0x000000ffa4ff0812 */ /* 0x000fe2000784c0ff */
[----:B------:R-:W-:Y:S01]  /*58f0*/  BSSY B1, `(.L_x_98) ;  /* 0x000003d000017945 */ /* 0x000fe20003800000 */
[----:B------:R-:W-:Y:S01]  /*5900*/  @P0 SEL R3, RZ, 0xffffffff, P4 ;  /* 0xffffffffff030807 */ /* 0x000fe20002000000 */
[C---:B------:R-:W-:Y:S01]  /*5910*/  IMAD R64, R76.reuse, 0x40, R79 ;  /* 0x000000404c407824 */ /* 0x040fe200078e024f */
[----:B------:R-:W-:Y:S02]  /*5920*/  LEA R156, R76, UR43, 0x3 ;  /* 0x0000002b4c9c7c11 */ /* 0x000fe4000f8e18ff */
[----:B------:R-:W-:Y:S02]  /*5930*/  CS2R R86, SRZ ;  /* 0x0000000000567805 */ /* 0x000fe4000001ff00 */
[----:B------:R-:W-:Y:S02]  /*5940*/  @P1 SEL R3, R0, R3, !P2 ;  /* 0x0000000300031207 */ /* 0x000fe40005000000 */
[----:B------:R-:W-:Y:S02]  /*5950*/  CS2R R84, SRZ ;  /* 0x0000000000547805 */ /* 0x000fe4000001ff00 */
[----:B------:R-:W-:Y:S02]  /*5960*/  SHF.L.U32 R5, R175, 0x1f, RZ ;  /* 0x0000001faf057819 */ /* 0x000fe400000006ff */
[----:B------:R-:W-:Y:S02]  /*5970*/  CS2R R90, SRZ ;  /* 0x00000000005a7805 */ /* 0x000fe4000001ff00 */
[----:B------:R-:W-:Y:S02]  /*5980*/  @P0 LOP3.LUT R3, R3, 0x1, RZ, 0xc0, !PT ;  /* 0x0000000103030812 */ /* 0x000fe400078ec0ff */
[----:B------:R-:W-:Y:S02]  /*5990*/  CS2R R88, SRZ ;  /* 0x0000000000587805 */ /* 0x000fe4000001ff00 */
[----:B------:R-:W-:Y:S02]  /*59a0*/  PLOP3.LUT P5, PT, PT, PT, PT, 0x8, 0x80 ;  /* 0x000000000080781c */ /* 0x000fe40003fae170 */
[----:B------:R-:W-:Y:S02]  /*59b0*/  CS2R R98, SRZ ;  /* 0x0000000000627805 */ /* 0x000fe4000001ff00 */
[----:B------:R-:W-:Y:S02]  /*59c0*/  ISETP.NE.U32.OR P1, PT, R3, 0x1, !P0 ;  /* 0x000000010300780c */ /* 0x000fe40004725470 */
[----:B------:R-:W-:Y:S02]  /*59d0*/  CS2R R96, SRZ ;  /* 0x0000000000607805 */ /* 0x000fe4000001ff00 */
[----:B------:R-:W-:Y:S02]  /*59e0*/  CS2R R94, SRZ ;  /* 0x00000000005e7805 */ /* 0x000fe4000001ff00 */
[----:B------:R-:W-:Y:S07]  /*59f0*/  CS2R R92, SRZ ;  /* 0x00000000005c7805 */ /* 0x000fee000001ff00 */
[----:B------:R-:W-:Y:S04]  /*5a00*/  @P1 SHF.L.U32 R2, R173, 0x1f, RZ ;  /* 0x0000001fad021819 */ /* 0x000fe800000006ff */
[----:B------:R-:W1:Y:S01]  /*5a10*/  @P1 SYNCS.PHASECHK.TRANS64.TRYWAIT P0, [UR43+0x110], R2 ;  /* 0x00011002ff0015a7 */ /* 0x000e62000800112b */
[----:B------:R2:W4:Y:S01]  /*5a20*/  SYNCS.PHASECHK.TRANS64.TRYWAIT P4, [R156+URZ+0x150], R5 ;  /* 0x000150059c0075a7 */ /* 0x00052200080811ff */
[----:B-1----:R-:W-:Y:S01]  /*5a30*/  @P1 PLOP3.LUT P5, PT, P0, PT, PT, 0x8, 0x80 ;  /* 0x000000000080181c */ /* 0x002fe200007ae170 */
[----:B------:R-:W-:Y:S01]  /*5a40*/  @!UPT UIADD3 URZ, UPT, UPT, URZ, URZ, URZ ;  /* 0x000000fffffff290 */ /* 0x000fe2000fffe0ff */
[----:B--2-4-:R-:W-:Y:S11]  /*5a50*/  @!P1 BRA `(.L_x_99) ;  /* 0x0000000000989947 */ /* 0x014ff60003800000 */
[----:B------:R-:W-:Y:S01]  /*5a60*/  ISETP.NE.U32.AND P0, PT, RZ, UR38, PT ;  /* 0x00000026ff007c0c */ /* 0x000fe2000bf05070 */
[----:B------:R-:W-:Y:S01]  /*5a70*/  BSSY B0, `(.L_x_100) ;  /* 0x0000016000007945 */ /* 0x000fe20003800000 */
[----:B------:R-:W-:Y:S02]  /*5a80*/  FSETP.NEU.AND P2, PT, R81, RZ, PT ;  /* 0x000000ff5100720b */ /* 0x000fe40003f4d000 */
[----:B------:R-:W-:Y:S02]  /*5a90*/  CS2R R94, SRZ ;  /* 0x00000000005e7805 */ /* 0x000fe4000001ff00 */
[----:B------:R-:W-:Y:S02]  /*5aa0*/  ISETP.NE.AND.EX P0, PT, RZ, UR39, PT, P0 ;  /* 0x00000027ff007c0c */ /* 0x000fe4000bf05300 */
[----:B------:R-:W-:Y:S02]  /*5ab0*/  CS2R R92, SRZ ;  /* 0x00000000005c7805 */ /* 0x000fe4000001ff00 */
[----:B------:R-:W-:Y:S02]  /*5ac0*/  LOP3.LUT P1, RZ, R164, 0xff, RZ, 0xc0, !PT ;  /* 0x000000ffa4ff7812 */ /* 0x000fe4000782c0ff */
[----:B------:R-:W-:Y:S02]  /*5ad0*/  CS2R R98, SRZ ;  /* 0x0000000000627805 */ /* 0x000fe4000001ff00 */
[----:B------:R-:W-:Y:S02]  /*5ae0*/  SEL R0, RZ, 0xffffffff, P2 ;  /* 0xffffffffff007807 */ /* 0x000fe40001000000 */
[----:B------:R-:W-:Y:S02]  /*5af0*/  CS2R R96, SRZ ;  /* 0x0000000000607805 */ /* 0x000fe4000001ff00 */
[----:B------:R-:W-:Y:S02]  /*5b00*/  SEL R3, RZ, 0xffffffff, P0 ;  /* 0xffffffffff037807 */ /* 0x000fe40000000000 */
[----:B------:R-:W-:Y:S02]  /*5b10*/  CS2R R90, SRZ ;  /* 0x00000000005a7805 */ /* 0x000fe4000001ff00 */
[----:B------:R-:W-:Y:S02]  /*5b20*/  CS2R R88, SRZ ;  /* 0x0000000000587805 */ /* 0x000fe4000001ff00 */
[----:B------:R-:W-:Y:S02]  /*5b30*/  CS2R R86, SRZ ;  /* 0x0000000000567805 */ /* 0x000fe4000001ff00 */
[----:B------:R-:W-:Y:S02]  /*5b40*/  @P3 SEL R0, R3, R0, !P1 ;  /* 0x0000000003003207 */ /* 0x000fe40004800000 */
[----:B------:R-:W-:Y:S02]  /*5b50*/  CS2R R84, SRZ ;  /* 0x0000000000547805 */ /* 0x000fe4000001ff00 */
[----:B------:R-:W-:Y:S04]  /*5b60*/  LOP3.LUT R0, R0, 0x1, RZ, 0xc0, !PT ;  /* 0x0000000100007812 */ /* 0x000fe800078ec0ff */
[----:B------:R-:W-:Y:S01]  /*5b70*/  ISETP.NE.U32.AND P0, PT, R0, 0x1, PT ;  /* 0x000000010000780c */ /* 0x000fe20003f05070 */
[----:B------:R-:W-:Y:S01]  /*5b80*/  @!UPT UIADD3 URZ, UPT, UPT, URZ, URZ, URZ ;  /* 0x000000fffffff290 */ /* 0x000fe2000fffe0ff */
[----:B------:R-:W-:Y:S11]  /*5b90*/  @!P5 BRA `(.L_x_101) ;  /* 0x00000000000cd947 */ /* 0x000ff60003800000 */
[----:B------:R-:W-:Y:S04]  /*5ba0*/  SHF.L.U32 R3, R173, 0x1f, RZ ;  /* 0x0000001fad037819 */ /* 0x000fe800000006ff */
[----:B------:R-:W1:Y:S02]  /*5bb0*/  SYNCS.PHASECHK.TRANS64.TRYWAIT P1, [UR43+0x110], R3 ;  /* 0x00011003ff0075a7 */ /* 0x000e64000802112b */
[----:B-1----:R-:W-:Y:S05]  /*5bc0*/  @!P1 BRA `(.L_x_102) ;  /* 0x0000002000989947 */ /* 0x002fea0003800000 */
.L_x_101:
[----:B------:R-:W-:Y:S05]  /*5bd0*/  BSYNC B0 ;  /* 0x0000000000007941 */ /* 0x000fea0003800000 */
.L_x_100:
[----:B------:R2:W4:Y:S01]  /*5be0*/  @P0 LDS.128 R92, [R168+UR43+0x200] ;  /* 0x0002002ba85c0984 */ /* 0x0005220008000c00 */
[----:B------:R-:W-:Y:S01]  /*5bf0*/  UIADD3 UR4, UPT, UPT, UR43, 0x118, URZ ;  /* 0x000001182b047890 */ /* 0x000fe2000fffe0ff */
[----:B------:R-:W-:Y:S02]  /*5c00*/  LOP3.LUT R173, R173, 0x1, RZ, 0x3c, !PT ;  /* 0x00000001adad7812 */ /* 0x000fe400078e3cff */
[----:B------:R2:W1:Y:S01]  /*5c10*/  @P0 LDS.128 R96, [R178+0x10] ;  /* 0x00001000b2600984 */ /* 0x0004620000000c00 */
[----:B------:R-:W-:Y:S03]  /*5c20*/  UPRMT UR4, UR37, 0x654, UR4 ;  /* 0x0000065425047896 */ /* 0x000fe60008000004 */
[----:B------:R2:W1:Y:S04]  /*5c30*/  @P0 LDS.128 R88, [R177+0x20] ;  /* 0x00002000b1580984 */ /* 0x0004680000000c00 */
[----:B------:R2:W1:Y:S01]  /*5c40*/  @P0 LDS.128 R84, [R176+0x30] ;  /* 0x00003000b0540984 */ /* 0x0004620000000c00 */
[----:B------:R-:W-:Y:S01]  /*5c50*/  @!PT LDS RZ, [RZ] ;  /* 0x00000000fffff984 */ /* 0x000fe20000000800 */
[----:B------:R-:W-:Y:S01]  /*5c60*/  @!PT LDS RZ, [RZ] ;  /* 0x00000000fffff984 */ /* 0x000fe20000000800 */
[----:B------:R-:W-:Y:S01]  /*5c70*/  @!PT LDS RZ, [RZ] ;  /* 0x00000000fffff984 */ /* 0x000fe20000000800 */
[----:B------:R-:W-:Y:S01]  /*5c80*/  @!PT LDS RZ, [RZ] ;  /* 0x00000000fffff984 */ /* 0x000fe20000000800 */
[----:B------:R5:W-:Y:S06]  /*5c90*/  MEMBAR.ALL.CTA ;  /* 0x0000000000007992 */ /* 0x000bec0000008000 */
[----:B-----5:R-:W5:Y:S02]  /*5ca0*/  FENCE.VIEW.ASYNC.S ;  /* 0x00000000000073c6 */ /* 0x020f640000000000 */
[----:B-----5:R-:W-:Y:S01]  /*5cb0*/  SYNCS.ARRIVE.TRANS64.RED.A1T0 RZ, [UR4], RZ ;  /* 0x000000ffffff79a7 */ /* 0x020fe20008100404 */
.L_x_99:
[----:B------:R-:W-:Y:S05]  /*5cc0*/  BSYNC B1 ;  /* 0x0000000000017941 */ /* 0x000fea0003800000 */
.L_x_98:
[----:B-1----:R-:W-:Y:S04]  /*5cd0*/  SHF.R.U32.HI R0, RZ, 0x15, R64 ;  /* 0x00000015ff007819 */ /* 0x002fe80000011640 */
[----:B------:R-:W-:Y:S01]  /*5ce0*/  LOP3.LUT P0, RZ, R0, 0x3, R169, 0x48, !PT ;  /* 0x0000000300ff7812 */ /* 0x000fe200078048a9 */
[----:B------:R-:W-:Y:S01]  /*5cf0*/  @!UPT UIADD3 URZ, UPT, UPT, URZ, URZ, URZ ;  /* 0x000000fffffff290 */ /* 0x000fe2000fffe0ff */
[----:B------:R-:W-:Y:S11]  /*5d00*/  @P4 BRA `(.L_x_103) ;  /* 0x0000000000084947 */ /* 0x000ff60003800000 */
[----:B------:R-:W1:Y:S02]  /*5d10*/  SYNCS.PHASECHK.TRANS64.TRYWAIT P1, [R156+URZ+0x150], R5 ;  /* 0x000150059c0075a7 */ /* 0x000e6400080211ff */
[----:B-1----:R-:W-:Y:S05]  /*5d20*/  @!P1 BRA `(.L_x_104) ;  /* 0x0000002000589947 */ /* 0x002fea0003800000 */
.L_x_103:
[----:B------:R-:W-:Y:S05]  /*5d30*/  @!P0 BRA `(.L_x_105) ;  /* 0x0000000000408947 */ /* 0x000fea0003800000 */
[----:B------:R-:W1:Y:S01]  /*5d40*/  LDCU.64 UR8, c[0x4][0x70] ;  /* 0x01000e00ff0877ac */ /* 0x000e620008000a00 */
[----:B------:R-:W-:Y:S01]  /*5d50*/  MOV R3, 0x0 ;  /* 0x0000000000037802 */ /* 0x000fe20000000f00 */
[----:B------:R-:W-:Y:S02]  /*5d60*/  HFMA2 R12, -RZ, RZ, 0, 5.9604644775390625e-08 ;  /* 0x00000001ff0c7431 */ /* 0x000fe400000001ff */
[----:B------:R-:W-:Y:S02]  /*5d70*/  IMAD.MOV.U32 R8, RZ, RZ, 0x192 ;  /* 0x00000192ff087424 */ /* 0x000fe400078e00ff */
[----:B------:R-:W-:Y:S01]  /*5d80*/  IMAD.MOV.U32 R13, RZ, RZ, RZ ;  /* 0x000000ffff0d7224 */ /* 0x000fe200078e00ff */
[----:B------:R-:W5:Y:S01]  /*5d90*/  LDCU.64 UR6, c[0x4][0x78] ;  /* 0x01000f00ff0677ac */ /* 0x000f620008000a00 */
[----:B------:R-:W2:Y:S01]  /*5da0*/  LDC.64 R2, c[0x4][R3] ;  /* 0x0100000003027b82 */ /* 0x000ea20000000a00 */
[----:B------:R-:W3:Y:S01]  /*5db0*/  LDCU.64 UR4, c[0x4][0x10] ;  /* 0x01000200ff0477ac */ /* 0x000ee20008000a00 */
[----:B-1----:R-:W-:Y:S01]  /*5dc0*/  MOV R5, UR9 ;  /* 0x0000000900057c02 */ /* 0x002fe20008000f00 */
[----:B------:R-:W-:Y:S01]  /*5dd0*/  IMAD.U32 R4, RZ, RZ, UR8 ;  /* 0x00000008ff047e24 */ /* 0x000fe2000f8e00ff */
[----:B-----5:R-:W-:Y:S01]  /*5de0*/  MOV R7, UR7 ;  /* 0x0000000700077c02 */ /* 0x020fe20008000f00 */
[----:B------:R-:W-:Y:S01]  /*5df0*/  IMAD.U32 R6, RZ, RZ, UR6 ;  /* 0x00000006ff067e24 */ /* 0x000fe2000f8e00ff */
[----:B---3--:R-:W-:Y:S01]  /*5e00*/  MOV R11, UR5 ;  /* 0x00000005000b7c02 */ /* 0x008fe20008000f00 */
[----:B------:R-:W-:Y:S02]  /*5e10*/  IMAD.U32 R10, RZ, RZ, UR4 ;  /* 0x00000004ff0a7e24 */ /* 0x000fe4000f8e00ff */
[----:B------:R-:W-:Y:S07]  /*5e20*/  LEPC R20, `(.L_x_105) ;  /* 0x000000001014794e */ /* 0x000fee0000000000 */
[----:B--2-4-:R-:W-:Y:S05]  /*5e30*/  CALL.ABS.NOINC R2 ;  /* 0x0000000002007343 */ /* 0x014fea0003c00000 */
.L_x_105:
[----:B------:R-:W-:Y:S01]  /*5e40*/  LOP3.LUT P0, RZ, R166, 0x60, RZ, 0xc0, !PT ;  /* 0x00000060a6ff7812 */ /* 0x000fe2000780c0ff */
[----:B------:R-:W-:Y:S05]  /*5e50*/  WARPSYNC.ALL ;  /* 0x0000000000007948 */ /* 0x000fea0003800000 */
[----:B------:R-:W-:Y:S01]  /*5e60*/  R2UR UR4, R64 ;  /* 0x00000000400472ca */ /* 0x000fe200000e0000 */
[----:B------:R-:W-:Y:S01]  /*5e70*/  BSSY.RECONVERGENT B0, `(.L_x_106) ;  /* 0x0000121000007945 */ /* 0x000fe20003800200 */
[-C--:B----4-:R-:W-:Y:S02]  /*5e80*/  F2FP.F16.E4M3.UNPACK_B R82, R92.reuse ;  /* 0x0000005cff52723e */ /* 0x090fe400020006ff */
[----:B------:R-:W-:Y:S02]  /*5e90*/  F2FP.F16.E4M3.UNPACK_B R109, R92.H1 ;  /* 0x0000005cff6d723e */ /* 0x000fe400030006ff */
[-C--:B------:R-:W-:Y:S01]  /*5ea0*/  F2FP.F16.E4M3.UNPACK_B R107, R93.reuse ;  /* 0x0000005dff6b723e */ /* 0x080fe200020006ff */
[--C-:B------:R-:W-:Y:S01]  /*5eb0*/  HADD2.F32 R80, -RZ, R82.reuse.H0_H0 ;  /* 0x20000052ff507230 */ /* 0x100fe20000004100 */
[----:B------:R-:W-:Y:S01]  /*5ec0*/  F2FP.F16.E4M3.UNPACK_B R105, R93.H1 ;  /* 0x0000005dff69723e */ /* 0x000fe200030006ff */
[----:B------:R-:W-:Y:S01]  /*5ed0*/  HADD2.F32 R82, -RZ, R82.H1_H1 ;  /* 0x30000052ff527230 */ /* 0x000fe20000004100 */
[-C--:B------:R-:W-:Y:S01]  /*5ee0*/  F2FP.F16.E4M3.UNPACK_B R130, R84.reuse ;  /* 0x00000054ff82723e */ /* 0x080fe200020006ff */
[--C-:B------:R-:W-:Y:S01]  /*5ef0*/  HADD2.F32 R83, -RZ, R109.reuse.H0_H0 ;  /* 0x2000006dff537230 */ /* 0x100fe20000004100 */
[----:B------:R-:W-:Y:S01]  /*5f00*/  F2FP.F16.E4M3.UNPACK_B R132, R84.H1 ;  /* 0x00000054ff84723e */ /* 0x000fe200030006ff */
[----:B------:R-:W3:Y:S01]  /*5f10*/  LDTM.x64 R4, tmem[UR4] ;  /* 0x00000004000479ee */ /* 0x000ee20008340000 */
[----:B------:R-:W-:Y:S01]  /*5f20*/  NOP ;  /* 0x0000000000007918 */ /* 0x000fe20000000000 */
[----:B------:R-:W-:Y:S01]  /*5f30*/  R2UR UR5, R156 ;  /* 0x000000009c0572ca */ /* 0x000fe200000e0000 */
[--C-:B------:R-:W-:Y:S01]  /*5f40*/  HADD2.F32 R129, -RZ, R130.reuse.H0_H0 ;  /* 0x20000082ff817230 */ /* 0x100fe20000004100 */
[----:B------:R-:W-:Y:S01]  /*5f50*/  F2FP.F16.E4M3.UNPACK_B R93, R94 ;  /* 0x0000005eff5d723e */ /* 0x000fe200020006ff */
[----:B------:R-:W-:Y:S01]  /*5f60*/  HADD2.F32 R130, -RZ, R130.H1_H1 ;  /* 0x30000082ff827230 */ /* 0x000fe20000004100 */
[-C--:B------:R-:W-:Y:S01]  /*5f70*/  F2FP.F16.E4M3.UNPACK_B R134, R85.reuse ;  /* 0x00000055ff86723e */ /* 0x080fe200020006ff */
[----:B------:R-:W-:Y:S01]  /*5f80*/  HADD2.F32 R84, -RZ, R109.H1_H1 ;  /* 0x3000006dff547230 */ /* 0x000fe20000004100 */
[----:B------:R-:W-:Y:S01]  /*5f90*/  F2FP.F16.E4M3.UNPACK_B R136, R85.H1 ;  /* 0x00000055ff88723e */ /* 0x000fe200030006ff */
[--C-:B------:R-:W-:Y:S01]  /*5fa0*/  HADD2.F32 R85, -RZ, R107.reuse.H0_H0 ;  /* 0x2000006bff557230 */ /* 0x100fe20000004100 */
[-C--:B------:R-:W-:Y:S01]  /*5fb0*/  F2FP.F16.E4M3.UNPACK_B R138, R86.reuse ;  /* 0x00000056ff8a723e */ /* 0x080fe200020006ff */
[--C-:B------:R-:W-:Y:S01]  /*5fc0*/  HADD2.F32 R133, -RZ, R134.reuse.H0_H0 ;  /* 0x20000086ff857230 */ /* 0x100fe20000004100 */
[----:B------:R-:W-:Y:S01]  /*5fd0*/  F2FP.F16.E4M3.UNPACK_B R140, R86.H1 ;  /* 0x00000056ff8c723e */ /* 0x000fe200030006ff */
[----:B------:R-:W-:Y:S01]  /*5fe0*/  HADD2.F32 R86, -RZ, R107.H1_H1 ;  /* 0x3000006bff567230 */ /* 0x000fe20000004100 */
[----:B------:R-:W-:Y:S01]  /*5ff0*/  F2FP.F16.E4M3.UNPACK_B R142, R87 ;  /* 0x00000057ff8e723e */ /* 0x000fe200020006ff */
[----:B------:R-:W-:Y:S01]  /*6000*/  UIADD3 UR5, UPT, UPT, UR5, 0x170, URZ ;  /* 0x0000017005057890 */ /* 0x000fe2000fffe0ff */
[----:B------:R-:W-:Y:S01]  /*6010*/  HADD2.F32 R134, -RZ, R134.H1_H1 ;  /* 0x30000086ff867230 */ /* 0x000fe20000004100 */
[----:B------:R-:W-:Y:S01]  /*6020*/  F2FP.F16.E4M3.UNPACK_B R114, R88 ;  /* 0x00000058ff72723e */ /* 0x000fe200020006ff */
[--C-:B------:R-:W-:Y:S01]  /*6030*/  HADD2.F32 R137, -RZ, R138.reuse.H0_H0 ;  /* 0x2000008aff897230 */ /* 0x100fe20000004100 */
[----:B------:R-:W-:Y:S01]  /*6040*/  UPRMT UR5, UR37, 0x654, UR5 ;  /* 0x0000065425057896 */ /* 0x000fe20008000005 */
[----:B------:R-:W-:Y:S01]  /*6050*/  HADD2.F32 R138, -RZ, R138.H1_H1 ;  /* 0x3000008aff8a7230 */ /* 0x000fe20000004100 */
[-C--:B------:R-:W-:Y:S01]  /*6060*/  F2FP.F16.E4M3.UNPACK_B R118, R89.reuse ;  /* 0x00000059ff76723e */ /* 0x080fe200020006ff */
[--C-:B------:R-:W-:Y:S01]  /*6070*/  HADD2.F32 R113, -RZ, R114.reuse.H0_H0 ;  /* 0x20000072ff717230 */ /* 0x100fe20000004100 */
[----:B------:R-:W-:Y:S01]  /*6080*/  F2FP.F16.E4M3.UNPACK_B R120, R89.H1 ;  /* 0x00000059ff78723e */ /* 0x000fe200030006ff */
[C---:B---3--:R-:W-:Y:S01]  /*6090*/  FMUL R4, R78.reuse, R4 ;  /* 0x000000044e047220 */ /* 0x048fe20000400000 */
[C---:B------:R-:W-:Y:S01]  /*60a0*/  FMUL R5, R78.reuse, R5 ;  /* 0x000000054e057220 */ /* 0x040fe20000400000 */
[C---:B------:R-:W-:Y:S01]  /*60b0*/  FMUL R8, R78.reuse, R8 ;  /* 0x000000084e087220 */ /* 0x040fe20000400000 */
[C---:B------:R-:W-:Y:S01]  /*60c0*/  FMUL R9, R78.reuse, R9 ;  /* 0x000000094e097220 */ /* 0x040fe20000400000 */
[----:B------:R-:W-:Y:S01]  /*60d0*/  SYNCS.ARRIVE.TRANS64.RED.A1T0 RZ, [UR5], RZ ;  /* 0x000000ffffff79a7 */ /* 0x000fe20008100405 */
[C---:B------:R-:W-:Y:S01]  /*60e0*/  FFMA R4, R81.reuse, R80, R4 ;  /* 0x0000005051047223 */ /* 0x040fe20000000004 */
[C---:B------:R-:W-:Y:S01]  /*60f0*/  FFMA R5, R81.reuse, R82, R5 ;  /* 0x0000005251057223 */ /* 0x040fe20000000005 */
[----:B------:R-:W-:Y:S02]  /*6100*/  HADD2.F32 R89, -RZ, R93.H0_H0 ;  /* 0x2000005dff597230 */ /* 0x000fe40000004100 */
[C---:B------:R-:W-:Y:S01]  /*6110*/  FMUL R12, R78.reuse, R12 ;  /* 0x0000000c4e0c7220 */ /* 0x040fe20000400000 */
        /* <DEDUP_REMOVED lines=11> */
[----:B------:R-:W-:Y:S02]  /*61d0*/  HADD2.F32 R114, -RZ, R114.H1_H1 ;  /* 0x30000072ff727230 */ /* 0x000fe40000004100 */
[C---:B------:R-:W-:Y:S01]  /*61e0*/  FMUL R32, R78.reuse, R36 ;  /* 0x000000244e207220 */ /* 0x040fe20000400000 */
[C---:B------:R-:W-:Y:S01]  /*61f0*/  FMUL R33, R78.reuse, R37 ;  /* 0x000000254e217220 */ /* 0x040fe20000400000 */
[--C-:B------:R-:W-:Y:S02]  /*6200*/  HADD2.F32 R117, -RZ, R118.reuse.H0_H0 ;  /* 0x20000076ff757230 */ /* 0x100fe40000004100 */
[C---:B------:R-:W-:Y:S01]  /*6210*/  FMUL R36, R78.reuse, R40 ;  /* 0x000000284e247220 */ /* 0x040fe20000400000 */
[----:B------:R-:W-:Y:S02]  /*6220*/  HADD2.F32 R118, -RZ, R118.H1_H1 ;  /* 0x30000076ff767230 */ /* 0x000fe40000004100 */
        /* <DEDUP_REMOVED lines=8> */
[----:B------:R-:W-:Y:S01]  /*62b0*/  F2FP.F16.E4M3.UNPACK_B R92, R94.H1 ;  /* 0x0000005eff5c723e */ /* 0x000fe200030006ff */
[C---:B------:R-:W-:Y:S01]  /*62c0*/  FMUL R53, R78.reuse, R57 ;  /* 0x000000394e357220 */ /* 0x040fe20000400000 */
[C---:B------:R-:W-:Y:S01]  /*62d0*/  FMUL R56, R78.reuse, R60 ;  /* 0x0000003c4e387220 */ /* 0x040fe20000400000 */
[----:B------:R-:W-:Y:S01]  /*62e0*/  F2FP.F16.E4M3.UNPACK_B R141, R87.H1 ;  /* 0x00000057ff8d723e */ /* 0x000fe200030006ff */
[C---:B------:R-:W-:Y:S01]  /*62f0*/  FMUL R57, R78.reuse, R61 ;  /* 0x0000003d4e397220 */ /* 0x040fe20000400000 */
[----:B------:R-:W-:Y:S02]  /*6300*/  HADD2.F32 R80, -RZ, R142.H1_H1 ;  /* 0x3000008eff507230 */ /* 0x000fe40000004100 */
[C---:B------:R-:W-:Y:S01]  /*6310*/  FMUL R60, R78.reuse, R64 ;  /* 0x000000404e3c7220 */ /* 0x040fe20000400000 */
[----:B------:R-:W-:Y:S01]  /*6320*/  F2FP.F16.E4M3.UNPACK_B R116, R88.H1 ;  /* 0x00000058ff74723e */ /* 0x000fe200030006ff */
[C---:B------:R-:W-:Y:S01]  /*6330*/  FMUL R61, R78.reuse, R65 ;  /* 0x000000414e3d7220 */ /* 0x040fe20000400000 */
[C---:B------:R-:W-:Y:S01]  /*6340*/  FMUL R6, R78.reuse, R6 ;  /* 0x000000064e067220 */ /* 0x040fe20000400000 */
[----:B------:R-:W-:Y:S01]  /*6350*/  F2FP.F16.E4M3.UNPACK_B R94, R95 ;  /* 0x0000005fff5e723e */ /* 0x000fe200020006ff */
[C---:B------:R-:W-:Y:S01]  /*6360*/  FMUL R7, R78.reuse, R7 ;  /* 0x000000074e077220 */ /* 0x040fe20000400000 */
[--C-:B------:R-:W-:Y:S02]  /*6370*/  HADD2.F32 R87, -RZ, R105.reuse.H0_H0 ;  /* 0x20000069ff577230 */ /* 0x100fe40000004100 */
[C---:B------:R-:W-:Y:S01]  /*6380*/  FFMA R6, R81.reuse, R83, R6 ;  /* 0x0000005351067223 */ /* 0x040fe20000000006 */
[----:B------:R-:W-:Y:S01]  /*6390*/  F2FP.F16.E4M3.UNPACK_B R122, R90 ;  /* 0x0000005aff7a723e */ /* 0x000fe200020006ff */
[C---:B------:R-:W-:Y:S01]  /*63a0*/  FFMA R7, R81.reuse, R84, R7 ;  /* 0x0000005451077223 */ /* 0x040fe20000000007 */
[C---:B------:R-:W-:Y:S01]  /*63b0*/  FFMA R8, R81.reuse, R85, R8 ;  /* 0x0000005551087223 */ /* 0x040fe20000000008 */
[----:B------:R-:W-:Y:S01]  /*63c0*/  F2FP.F16.E4M3.UNPACK_B R124, R90.H1 ;  /* 0x0000005aff7c723e */ /* 0x000fe200030006ff */
[----:B------:R-:W-:Y:S02]  /*63d0*/  HADD2.F32 R88, -RZ, R105.H1_H1 ;  /* 0x30000069ff587230 */ /* 0x000fe40000004100 */
[----:B------:R-:W-:Y:S01]  /*63e0*/  FFMA R9, R81, R86, R9 ;  /* 0x0000005651097223 */ /* 0x000fe20000000009 */
[----:B------:R-:W-:Y:S01]  /*63f0*/  F2FP.SATFINITE.E4M3.F32.PACK_AB_MERGE_C R156, R7, R6, RZ ;  /* 0x00000006079c723e */ /* 0x000fe200048070ff */
[----:B------:R-:W-:Y:S02]  /*6400*/  HADD2.F32 R90, -RZ, R93.H1_H1 ;  /* 0x3000005dff5a7230 */ /* 0x000fe40000004100 */
[C---:B------:R-:W-:Y:S01]  /*6410*/  FMUL R10, R78.reuse, R10 ;  /* 0x0000000a4e0a7220 */ /* 0x040fe20000400000 */
[--C-:B------:R-:W-:Y:S01]  /*6420*/  HADD2.F32 R93, -RZ, R94.reuse.H0_H0 ;  /* 0x2000005eff5d7230 */ /* 0x100fe20000004100 */
[----:B------:R-:W-:Y:S01]  /*6430*/  F2FP.SATFINITE.E4M3.F32.PACK_AB_MERGE_C R156, R5, R4, R156 ;  /* 0x00000004059c723e */ /* 0x000fe2000480709c */
[----:B------:R-:W-:Y:S02]  /*6440*/  HADD2.F32 R94, -RZ, R94.H1_H1 ;  /* 0x3000005eff5e7230 */ /* 0x000fe40000004100 */
[C---:B------:R-:W-:Y:S01]  /*6450*/  FFMA R10, R81.reuse, R87, R10 ;  /* 0x00000057510a7223 */ /* 0x040fe2000000000a */
[--C-:B------:R-:W-:Y:S02]  /*6460*/  HADD2.F32 R121, -RZ, R122.reuse.H0_H0 ;  /* 0x2000007aff797230 */ /* 0x100fe40000004100 */
[C---:B------:R-:W-:Y:S01]  /*6470*/  FMUL R11, R78.reuse, R11 ;  /* 0x0000000b4e0b7220 */ /* 0x040fe20000400000 */
[----:B------:R-:W-:Y:S01]  /*6480*/  F2FP.F16.E4M3.UNPACK_B R126, R91 ;  /* 0x0000005bff7e723e */ /* 0x000fe200020006ff */
[----:B------:R-:W-:Y:S01]  /*6490*/  HADD2.F32 R122, -RZ, R122.H1_H1 ;  /* 0x3000007aff7a7230 */ /* 0x000fe20000004100 */
[----:B------:R-:W-:Y:S01]  /*64a0*/  F2FP.F16.E4M3.UNPACK_B R103, R95.H1 ;  /* 0x0000005fff67723e */ /* 0x000fe200030006ff */
[C---:B------:R-:W-:Y:S01]  /*64b0*/  FFMA R11, R81.reuse, R88, R11 ;  /* 0x00000058510b7223 */ /* 0x040fe2000000000b */
[----:B------:R-:W-:Y:S01]  /*64c0*/  F2FP.F16.E4M3.UNPACK_B R128, R91.H1 ;  /* 0x0000005bff80723e */ /* 0x000fe200030006ff */
[----:B------:R-:W-:Y:S02]  /*64d0*/  HADD2.F32 R91, -RZ, R92.H0_H0 ;  /* 0x2000005cff5b7230 */ /* 0x000fe40000004100 */
[C---:B------:R-:W-:Y:S01]  /*64e0*/  FFMA R12, R81.reuse, R89, R12 ;  /* 0x00000059510c7223 */ /* 0x040fe2000000000c */
[----:B------:R-:W-:Y:S01]  /*64f0*/  FFMA R13, R81, R90, R13 ;  /* 0x0000005a510d7223 */ /* 0x000fe2000000000d */
[----:B------:R-:W-:Y:S01]  /*6500*/  F2FP.SATFINITE.E4M3.F32.PACK_AB_MERGE_C R157, R11, R10, RZ ;  /* 0x0000000a0b9d723e */ /* 0x000fe200048070ff */
[--C-:B------:R-:W-:Y:S01]  /*6510*/  HADD2.F32 R125, -RZ, R126.reuse.H0_H0 ;  /* 0x2000007eff7d7230 */ /* 0x100fe20000004100 */
[----:B------:R-:W-:Y:S01]  /*6520*/  F2FP.F16.E4M3.UNPACK_B R101, R96 ;  /* 0x00000060ff65723e */ /* 0x000fe200020006ff */
[----:B------:R-:W-:Y:S01]  /*6530*/  HADD2.F32 R126, -RZ, R126.H1_H1 ;  /* 0x3000007eff7e7230 */ /* 0x000fe20000004100 */
[----:B------:R-:W-:Y:S01]  /*6540*/  F2FP.SATFINITE.E4M3.F32.PACK_AB_MERGE_C R157, R9, R8, R157 ;  /* 0x00000008099d723e */ /* 0x000fe2000480709d */
[----:B------:R-:W-:Y:S02]  /*6550*/  HADD2.F32 R83, -RZ, R142.H0_H0 ;  /* 0x2000008eff537230 */ /* 0x000fe40000004100 */
[C---:B------:R-:W-:Y:S01]  /*6560*/  FMUL R14, R78.reuse, R14 ;  /* 0x0000000e4e0e7220 */ /* 0x040fe20000400000 */
[----:B------:R-:W-:Y:S02]  /*6570*/  HADD2.F32 R92, -RZ, R92.H1_H1 ;  /* 0x3000005cff5c7230 */ /* 0x000fe40000004100 */
[C---:B------:R-:W-:Y:S01]  /*6580*/  FMUL R15, R78.reuse, R15 ;  /* 0x0000000f4e0f7220 */ /* 0x040fe20000400000 */
[----:B------:R-:W-:Y:S01]  /*6590*/  F2FP.F16.E4M3.UNPACK_B R100, R96.H1 ;  /* 0x00000060ff64723e */ /* 0x000fe200030006ff */
[--C-:B------:R-:W-:Y:S02]  /*65a0*/  HADD2.F32 R95, -RZ, R103.reuse.H0_H0 ;  /* 0x20000067ff5f7230 */ /* 0x100fe40000004100 */
[C---:B------:R-:W-:Y:S01]  /*65b0*/  FFMA R14, R81.reuse, R91, R14 ;  /* 0x0000005b510e7223 */ /* 0x040fe2000000000e */
[C---:B------:R-:W-:Y:S01]  /*65c0*/  FFMA R15, R81.reuse, R92, R15 ;  /* 0x0000005c510f7223 */ /* 0x040fe2000000000f */
[C---:B------:R-:W-:Y:S01]  /*65d0*/  FFMA R16, R81.reuse, R93, R16 ;  /* 0x0000005d51107223 */ /* 0x040fe20000000010 */
[----:B------:R-:W-:Y:S01]  /*65e0*/  FFMA R17, R81, R94, R17 ;  /* 0x0000005e51117223 */ /* 0x000fe20000000011 */
[-C--:B------:R-:W-:Y:S01]  /*65f0*/  F2FP.F16.E4M3.UNPACK_B R102, R97.reuse ;  /* 0x00000061ff66723e */ /* 0x080fe200020006ff */
[----:B------:R-:W-:Y:S01]  /*6600*/  HADD2.F32 R96, -RZ, R103.H1_H1 ;  /* 0x30000067ff607230 */ /* 0x000fe20000004100 */
[----:B------:R-:W-:Y:S01]  /*6610*/  F2FP.SATFINITE.E4M3.F32.PACK_AB_MERGE_C R158, R15, R14, RZ ;  /* 0x0000000e0f9e723e */ /* 0x000fe200048070ff */
[C---:B------:R-:W-:Y:S01]  /*6620*/  FMUL R18, R78.reuse, R18 ;  /* 0x000000124e127220 */ /* 0x040fe20000400000 */
[----:B------:R-:W-:Y:S01]  /*6630*/  F2FP.F16.E4M3.UNPACK_B R104, R97.H1 ;  /* 0x00000061ff68723e */ /* 0x000fe200030006ff */
[--C-:B------:R-:W-:Y:S01]  /*6640*/  HADD2.F32 R97, -RZ, R101.reuse.H0_H0 ;  /* 0x20000065ff617230 */ /* 0x100fe20000004100 */
[----:B------:R-:W-:Y:S01]  /*6650*/  F2FP.SATFINITE.E4M3.F32.PACK_AB_MERGE_C R158, R13, R12, R158 ;  /* 0x0000000c0d9e723e */ /* 0x000fe2000480709e */
[C---:B------:R-:W-:Y:S01]  /*6660*/  FFMA R18, R81.reuse, R95, R18 ;  /* 0x0000005f51127223 */ /* 0x040fe20000000012 */
[----:B------:R-:W-:Y:S01]  /*6670*/  F2FP.F16.E4M3.UNPACK_B R110, R99 ;  /* 0x00000063ff6e723e */ /* 0x000fe200020006ff */
[C---:B------:R-:W-:Y:S01]  /*6680*/  FMUL R19, R78.reuse, R19 ;  /* 0x000000134e137220 */ /* 0x040fe20000400000 */
[----:B------:R-:W-:Y:S01]  /*6690*/  F2FP.F16.E4M3.UNPACK_B R112, R99.H1 ;  /* 0x00000063ff70723e */ /* 0x000fe200030006ff */
[----:B------:R-:W-:Y:S01]  /*66a0*/  HADD2.F32 R99, -RZ, R101.H1_H1 ;  /* 0x30000065ff637230 */ /* 0x000fe20000004100 */
[-C--:B------:R-:W-:Y:S01]  /*66b0*/  F2FP.F16.E4M3.UNPACK_B R106, R98.reuse ;  /* 0x00000062ff6a723e */ /* 0x080fe200020006ff */
[----:B------:R-:W-:Y:S01]  /*66c0*/  HADD2.F32 R101, -RZ, R102.H0_H0 ;  /* 0x20000066ff657230 */ /* 0x000fe20000004100 */
[----:B------:R-:W-:Y:S01]  /*66d0*/  F2FP.F16.E4M3.UNPACK_B R108, R98.H1 ;  /* 0x00000062ff6c723e */ /* 0x000fe200030006ff */
[----:B------:R-:W-:Y:S02]  /*66e0*/  HADD2.F32 R98, -RZ, R100.H0_H0 ;  /* 0x20000064ff627230 */ /* 0x000fe40000004100 */
[C---:B------:R-:W-:Y:S01]  /*66f0*/  FFMA R19, R81.reuse, R96, R19 ;  /* 0x0000006051137223 */ /* 0x040fe20000000013 */
[C---:B------:R-:W-:Y:S01]  /*6700*/  FFMA R0, R81.reuse, R97, R0 ;  /* 0x0000006151007223 */ /* 0x040fe20000000000 */
[----:B------:R-:W-:Y:S01]  /*6710*/  FFMA R2, R81, R99, R2 ;  /* 0x0000006351027223 */ /* 0x000fe20000000002 */
[----:B------:R-:W-:Y:S02]  /*6720*/  HADD2.F32 R102, -RZ, R102.H1_H1 ;  /* 0x30000066ff667230 */ /* 0x000fe40000004100 */
[C---:B------:R-:W-:Y:S01]  /*6730*/  FMUL R3, R78.reuse, R22 ;  /* 0x000000164e037220 */ /* 0x040fe20000400000 */
[----:B------:R-:W-:Y:S01]  /*6740*/  HADD2.F32 R100, -RZ, R100.H1_H1 ;  /* 0x30000064ff647230 */ /* 0x000fe20000004100 */
[----:B------:R-:W-:Y:S01]  /*6750*/  F2FP.SATFINITE.E4M3.F32.PACK_AB_MERGE_C R159, R19, R18, RZ ;  /* 0x00000012139f723e */ /* 0x000fe200048070ff */
[--C-:B------:R-:W-:Y:S02]  /*6760*/  HADD2.F32 R105, -RZ, R106.reuse.H0_H0 ;  /* 0x2000006aff697230 */ /* 0x100fe40000004100 */
[----:B------:R-:W-:Y:S01]  /*6770*/  FFMA R3, R81, R98, R3 ;  /* 0x0000006251037223 */ /* 0x000fe20000000003 */
[----:B------:R-:W-:Y:S01]  /*6780*/  HADD2.F32 R106, -RZ, R106.H1_H1 ;  /* 0x3000006aff6a7230 */ /* 0x000fe20000004100 */
[----:B------:R-:W-:Y:S01]  /*6790*/  F2FP.SATFINITE.E4M3.F32.PACK_AB_MERGE_C R159, R17, R16, R159 ;  /* 0x00000010119f723e */ /* 0x000fe2000480709f */
[----:B------:R-:W-:Y:S02]  /*67a0*/  HADD2.F32 R109, -RZ, R110.H0_H0 ;  /* 0x2000006eff6d7230 */ /* 0x000fe40000004100 */
[C---:B------:R-:W-:Y:S01]  /*67b0*/  FMUL R23, R78.reuse, R23 ;  /* 0x000000174e177220 */ /* 0x040fe20000400000 */
[--C-:B------:R-:W-:Y:S02]  /*67c0*/  HADD2.F32 R103, -RZ, R104.reuse.H0_H0 ;  /* 0x20000068ff677230 */ /* 0x100fe40000004100 */
[C---:B------:R-:W-:Y:S01]  /*67d0*/  FMUL R22, R78.reuse, R26 ;  /* 0x0000001a4e167220 */ /* 0x040fe20000400000 */
[----:B------:R-:W-:Y:S01]  /*67e0*/  HADD2.F32 R104, -RZ, R104.H1_H1 ;  /* 0x30000068ff687230 */ /* 0x000fe20000004100 */
[----:B------:R1:W-:Y:S01]  /*67f0*/  STS.128 [R168+UR43+0x2200], R156 ;  /* 0x0022009ca8007988 */ /* 0x0003e20008000c2b */
[C---:B------:R-:W-:Y:S01]  /*6800*/  FFMA R23, R81.reuse, R100, R23 ;  /* 0x0000006451177223 */ /* 0x040fe20000000017 */
[C---:B------:R-:W-:Y:S01]  /*6810*/  FFMA R20, R81.reuse, R101, R20 ;  /* 0x0000006551147223 */ /* 0x040fe20000000014 */
[C---:B------:R-:W-:Y:S01]  /*6820*/  FFMA R21, R81.reuse, R102, R21 ;  /* 0x0000006651157223 */ /* 0x040fe20000000015 */
[----:B------:R-:W-:Y:S01]  /*6830*/  FFMA R22, R81, R103, R22 ;  /* 0x0000006751167223 */ /* 0x000fe20000000016 */
[----:B------:R-:W-:Y:S01]  /*6840*/  HADD2.F32 R110, -RZ, R110.H1_H1 ;  /* 0x3000006eff6e7230 */ /* 0x000fe20000004100 */
[----:B------:R-:W-:Y:S01]  /*6850*/  F2FP.SATFINITE.E4M3.F32.PACK_AB_MERGE_C R161, R23, R3, RZ ;  /* 0x0000000317a1723e */ /* 0x000fe200048070ff */
[C---:B------:R-:W-:Y:S01]  /*6860*/  FMUL R27, R78.reuse, R27 ;  /* 0x0000001b4e1b7220 */ /* 0x040fe20000400000 */
[--C-:B------:R-:W-:Y:S02]  /*6870*/  HADD2.F32 R107, -RZ, R108.reuse.H0_H0 ;  /* 0x2000006cff6b7230 */ /* 0x100fe40000004100 */
[----:B------:R-:W-:Y:S01]  /*6880*/  FMUL R26, R78, R30 ;  /* 0x0000001e4e1a7220 */ /* 0x000fe20000400000 */
[----:B------:R-:W-:Y:S01]  /*6890*/  HADD2.F32 R108, -RZ, R108.H1_H1 ;  /* 0x3000006cff6c7230 */ /* 0x000fe20000004100 */
[----:B------:R-:W-:Y:S01]  /*68a0*/  F2FP.SATFINITE.E4M3.F32.PACK_AB_MERGE_C R160, R2, R0, R161 ;  /* 0x0000000002a0723e */ /* 0x000fe200048070a1 */
[C---:B------:R-:W-:Y:S01]  /*68b0*/  FFMA R27, R81.reuse, R104, R27 ;  /* 0x00000068511b7223 */ /* 0x040fe2000000001b */
[C---:B------:R-:W-:Y:S01]  /*68c0*/  FFMA R24, R81.reuse, R105, R24 ;  /* 0x0000006951187223 */ /* 0x040fe20000000018 */
[C---:B------:R-:W-:Y:S01]  /*68d0*/  FFMA R25, R81.reuse, R106, R25 ;  /* 0x0000006a51197223 */ /* 0x040fe20000000019 */
[----:B------:R-:W-:Y:S01]  /*68e0*/  FFMA R26, R81, R107, R26 ;  /* 0x0000006b511a7223 */ /* 0x000fe2000000001a */
[C---:B------:R-:W-:Y:S01]  /*68f0*/  FMUL R31, R78.reuse, R31 ;  /* 0x0000001f4e1f7220 */ /* 0x040fe20000400000 */
[--C-:B------:R-:W-:Y:S01]  /*6900*/  HADD2.F32 R111, -RZ, R112.reuse.H0_H0 ;  /* 0x20000070ff6f7230 */ /* 0x100fe20000004100 */
[----:B------:R-:W-:Y:S01]  /*6910*/  F2FP.SATFINITE.E4M3.F32.PACK_AB_MERGE_C R162, R27, R22, RZ ;  /* 0x000000161ba2723e */ /* 0x000fe200048070ff */
[----:B------:R-:W-:Y:S02]  /*6920*/  HADD2.F32 R112, -RZ, R112.H1_H1 ;  /* 0x30000070ff707230 */ /* 0x000fe40000004100 */
[C---:B------:R-:W-:Y:S01]  /*6930*/  FFMA R31, R81.reuse, R108, R31 ;  /* 0x0000006c511f7223 */ /* 0x040fe2000000001f */
[----:B------:R-:W-:Y:S01]  /*6940*/  FFMA R28, R81, R109, R28 ;  /* 0x0000006d511c7223 */ /* 0x000fe2000000001c */
[----:B------:R-:W-:Y:S01]  /*6950*/  F2FP.SATFINITE.E4M3.F32.PACK_AB_MERGE_C R161, R21, R20, R162 ;  /* 0x0000001415a1723e */ /* 0x000fe200048070a2 */
[----:B------:R-:W-:Y:S01]  /*6960*/  FFMA R29, R81, R110, R29 ;  /* 0x0000006e511d7223 */ /* 0x000fe2000000001d */
[C---:B------:R-:W-:Y:S01]  /*6970*/  FMUL R30, R78.reuse, R34 ;  /* 0x000000224e1e7220 */ /* 0x040fe20000400000 */
[----:B------:R-:W-:Y:S01]  /*6980*/  F2FP.SATFINITE.E4M3.F32.PACK_AB_MERGE_C R163, R31, R26, RZ ;  /* 0x0000001a1fa3723e */ /* 0x000fe200048070ff */
[C---:B------:R-:W-:Y:S01]  /*6990*/  FMUL R35, R78.reuse, R35 ;  /* 0x000000234e237220 */ /* 0x040fe20000400000 */
[--C-:B------:R-:W-:Y:S02]  /*69a0*/  HADD2.F32 R115, -RZ, R116.reuse.H0_H0 ;  /* 0x20000074ff737230 */ /* 0x100fe40000004100 */
[----:B------:R-:W-:Y:S01]  /*69b0*/  FFMA R30, R81, R111, R30 ;  /* 0x0000006f511e7223 */ /* 0x000fe2000000001e */
[----:B------:R-:W-:Y:S01]  /*69c0*/  F2FP.SATFINITE.E4M3.F32.PACK_AB_MERGE_C R162, R25, R24, R163 ;  /* 0x0000001819a2723e */ /* 0x000fe200048070a3 */
[C---:B------:R-:W-:Y:S01]  /*69d0*/  FFMA R35, R81.reuse, R112, R35 ;  /* 0x0000007051237223 */ /* 0x040fe20000000023 */
[C---:B------:R-:W-:Y:S01]  /*69e0*/  FFMA R32, R81.reuse, R113, R32 ;  /* 0x0000007151207223 */ /* 0x040fe20000000020 */
[----:B------:R-:W-:Y:S01]  /*69f0*/  FFMA R33, R81, R114, R33 ;  /* 0x0000007251217223 */ /* 0x000fe20000000021 */
[----:B------:R-:W-:Y:S02]  /*6a00*/  HADD2.F32 R116, -RZ, R116.H1_H1 ;  /* 0x30000074ff747230 */ /* 0x000fe40000004100 */
        /* <DEDUP_REMOVED lines=9> */
[----:B------:R-:W-:Y:S01]  /*6aa0*/  HADD2.F32 R120, -RZ, R120.H1_H1 ;  /* 0x30000078ff787230 */ /* 0x000fe20000004100 */
[----:B------:R1:W-:Y:S01]  /*6ab0*/  STS.128 [R178+0x2010], R160 ;  /* 0x002010a0b2007388 */ /* 0x0003e20000000c00 */
[----:B------:R-:W-:Y:S01]  /*6ac0*/  F2FP.SATFINITE.E4M3.F32.PACK_AB_MERGE_C R184, R39, R34, RZ ;  /* 0x0000002227b8723e */ /* 0x000fe200048070ff */
[C---:B------:R-:W-:Y:S01]  /*6ad0*/  FMUL R38, R78.reuse, R42 ;  /* 0x0000002a4e267220 */ /* 0x040fe20000400000 */
[C---:B------:R-:W-:Y:S01]  /*6ae0*/  FMUL R43, R78.reuse, R43 ;  /* 0x0000002b4e2b7220 */ /* 0x040fe20000400000 */
[--C-:B------:R-:W-:Y:S01]  /*6af0*/  HADD2.F32 R123, -RZ, R124.reuse.H0_H0 ;  /* 0x2000007cff7b7230 */ /* 0x100fe20000004100 */
[----:B------:R-:W-:Y:S01]  /*6b00*/  F2FP.SATFINITE.E4M3.F32.PACK_AB_MERGE_C R184, R33, R32, R184 ;  /* 0x0000002021b8723e */ /* 0x000fe200048070b8 */
[C---:B------:R-:W-:Y:S01]  /*6b10*/  FFMA R38, R81.reuse, R119, R38 ;  /* 0x0000007751267223 */ /* 0x040fe20000000026 */
        /* <DEDUP_REMOVED lines=12> */
[C---:B------:R-:W-:Y:S01]  /*6be0*/  FFMA R45, R81.reuse, R126, R45 ;  /* 0x0000007e512d7223 */ /* 0x040fe2000000002d */
[----:B------:R-:W-:Y:S02]  /*6bf0*/  HADD2.F32 R128, -RZ, R128.H1_H1 ;  /* 0x30000080ff807230 */ /* 0x000fe40000004100 */
[C---:B------:R-:W-:Y:S01]  /*6c00*/  FMUL R46, R78.reuse, R50 ;  /* 0x000000324e2e7220 */ /* 0x040fe20000400000 */
[C---:B------:R-:W-:Y:S01]  /*6c10*/  FMUL R51, R78.reuse, R51 ;  /* 0x000000334e337220 */ /* 0x040fe20000400000 */
[--C-:B------:R-:W-:Y:S02]  /*6c20*/  HADD2.F32 R131, -RZ, R132.reuse.H0_H0 ;  /* 0x20000084ff837230 */ /* 0x100fe40000004100 */
[C---:B------:R-:W-:Y:S01]  /*6c30*/  FMUL R50, R78.reuse, R54 ;  /* 0x000000364e327220 */ /* 0x040fe20000400000 */
[C---:B------:R-:W-:Y:S01]  /*6c40*/  FFMA R46, R81.reuse, R127, R46 ;  /* 0x0000007f512e7223 */ /* 0x040fe2000000002e */
[----:B------:R-:W-:Y:S02]  /*6c50*/  HADD2.F32 R132, -RZ, R132.H1_H1 ;  /* 0x30000084ff847230 */ /* 0x000fe40000004100 */
[C---:B------:R-:W-:Y:S01]  /*6c60*/  FFMA R51, R81.reuse, R128, R51 ;  /* 0x0000008051337223 */ /* 0x040fe20000000033 */
[C---:B------:R-:W-:Y:S01]  /*6c70*/  FMUL R55, R78.reuse, R55 ;  /* 0x000000374e377220 */ /* 0x040fe20000400000 */
[C---:B------:R-:W-:Y:S01]  /*6c80*/  FFMA R48, R81.reuse, R129, R48 ;  /* 0x0000008151307223 */ /* 0x040fe20000000030 */
[C---:B------:R-:W-:Y:S01]  /*6c90*/  FFMA R49, R81.reuse, R130, R49 ;  /* 0x0000008251317223 */ /* 0x040fe20000000031 */
[--C-:B------:R-:W-:Y:S02]  /*6ca0*/  HADD2.F32 R135, -RZ, R136.reuse.H0_H0 ;  /* 0x20000088ff877230 */ /* 0x100fe40000004100 */
[C---:B------:R-:W-:Y:S01]  /*6cb0*/  FFMA R50, R81.reuse, R131, R50 ;  /* 0x0000008351327223 */ /* 0x040fe20000000032 */
[----:B------:R-:W-:Y:S02]  /*6cc0*/  HADD2.F32 R136, -RZ, R136.H1_H1 ;  /* 0x30000088ff887230 */ /* 0x000fe40000004100 */
[C---:B------:R-:W-:Y:S01]  /*6cd0*/  FMUL R54, R78.reuse, R58 ;  /* 0x0000003a4e367220 */ /* 0x040fe20000400000 */
        /* <DEDUP_REMOVED lines=16> */
[----:B------:R-:W-:Y:S01]  /*6de0*/  FFMA R63, R81, R140, R63 ;  /* 0x0000008c513f7223 */ /* 0x000fe2000000003f */
[----:B------:R-:W-:Y:S01]  /*6df0*/  FMUL R67, R78, R67 ;  /* 0x000000434e437220 */ /* 0x000fe20000400000 */
[----:B------:R-:W-:Y:S01]  /*6e00*/  F2FP.SATFINITE.E4M3.F32.PACK_AB_MERGE_C R186, R47, R42, RZ ;  /* 0x0000002a2fba723e */ /* 0x000fe200048070ff */
[----:B------:R-:W-:Y:S01]  /*6e10*/  FFMA R60, R81, R83, R60 ;  /* 0x00000053513c7223 */ /* 0x000fe2000000003c */
[----:B------:R-:W-:Y:S01]  /*6e20*/  F2FP.SATFINITE.E4M3.F32.PACK_AB_MERGE_C R187, R51, R46, RZ ;  /* 0x0000002e33bb723e */ /* 0x000fe200048070ff */
[C---:B------:R-:W-:Y:S01]  /*6e30*/  FFMA R61, R81.reuse, R80, R61 ;  /* 0x00000050513d7223 */ /* 0x040fe2000000003d */
[C---:B------:R-:W-:Y:S01]  /*6e40*/  FFMA R62, R81.reuse, R85, R62 ;  /* 0x00000055513e7223 */ /* 0x040fe2000000003e */
[----:B------:R-:W-:Y:S01]  /*6e50*/  FFMA R67, R81, R82, R67 ;  /* 0x0000005251437223 */ /* 0x000fe20000000043 */
[----:B------:R-:W-:Y:S02]  /*6e60*/  F2FP.SATFINITE.E4M3.F32.PACK_AB_MERGE_C R186, R41, R40, R186 ;  /* 0x0000002829ba723e */ /* 0x000fe400048070ba */
[----:B------:R-:W-:Y:S02]  /*6e70*/  F2FP.SATFINITE.E4M3.F32.PACK_AB_MERGE_C R187, R45, R44, R187 ;  /* 0x0000002c2dbb723e */ /* 0x000fe400048070bb */
[----:B------:R-:W-:Y:S02]  /*6e80*/  F2FP.SATFINITE.E4M3.F32.PACK_AB_MERGE_C R188, R55, R50, RZ ;  /* 0x0000003237bc723e */ /* 0x000fe400048070ff */
[----:B------:R-:W-:Y:S01]  /*6e90*/  F2FP.SATFINITE.E4M3.F32.PACK_AB_MERGE_C R189, R59, R54, RZ ;  /* 0x000000363bbd723e */ /* 0x000fe200048070ff */
[----:B------:R1:W-:Y:S01]  /*6ea0*/  STS.128 [R177+0x2020], R184 ;  /* 0x002020b8b1007388 */ /* 0x0003e20000000c00 */
[----:B------:R-:W-:Y:S02]  /*6eb0*/  F2FP.SATFINITE.E4M3.F32.PACK_AB_MERGE_C R190, R63, R58, RZ ;  /* 0x0000003a3fbe723e */ /* 0x000fe400048070ff */
[----:B------:R-:W-:Y:S02]  /*6ec0*/  F2FP.SATFINITE.E4M3.F32.PACK_AB_MERGE_C R182, R67, R62, RZ ;  /* 0x0000003e43b6723e */ /* 0x000fe400048070ff */
[----:B------:R-:W-:Y:S02]  /*6ed0*/  F2FP.SATFINITE.E4M3.F32.PACK_AB_MERGE_C R188, R49, R48, R188 ;  /* 0x0000003031bc723e */ /* 0x000fe400048070bc */
[----:B------:R-:W-:Y:S02]  /*6ee0*/  F2FP.SATFINITE.E4M3.F32.PACK_AB_MERGE_C R189, R53, R52, R189 ;  /* 0x0000003435bd723e */ /* 0x000fe400048070bd */
[----:B------:R-:W-:Y:S02]  /*6ef0*/  F2FP.SATFINITE.E4M3.F32.PACK_AB_MERGE_C R190, R57, R56, R190 ;  /* 0x0000003839be723e */ /* 0x000fe400048070be */
[----:B------:R-:W-:Y:S02]  /*6f00*/  F2FP.SATFINITE.E4M3.F32.PACK_AB_MERGE_C R191, R61, R60, R182 ;  /* 0x0000003c3dbf723e */ /* 0x000fe400048070b6 */
[----:B------:R-:W-:Y:S03]  /*6f10*/  IADD3 R76, PT, PT, R76, 0x1, RZ ;  /* 0x000000014c4c7810 */ /* 0x000fe60007ffe0ff */
[----:B------:R1:W-:Y:S01]  /*6f20*/  STS.128 [R176+0x2030], R188 ;  /* 0x002030bcb0007388 */ /* 0x0003e20000000c00 */
[----:B------:R-:W-:Y:S01]  /*6f30*/  @!PT LDS RZ, [RZ] ;  /* 0x00000000fffff984 */ /* 0x000fe20000000800 */
[----:B------:R-:W-:Y:S01]  /*6f40*/  @!PT LDS RZ, [RZ] ;  /* 0x00000000fffff984 */ /* 0x000fe20000000800 */
[----:B------:R-:W-:Y:S01]  /*6f50*/  @!PT LDS RZ, [RZ] ;  /* 0x00000000fffff984 */ /* 0x000fe20000000800 */
[----:B------:R-:W-:Y:S01]  /*6f60*/  @!PT LDS RZ, [RZ] ;  /* 0x00000000fffff984 */ /* 0x000fe20000000800 */
[----:B------:R3:W-:Y:S07]  /*6f70*/  MEMBAR.ALL.CTA ;  /* 0x0000000000007992 */ /* 0x0007ee0000008000 */
[----:B---3--:R-:W3:Y:S02]  /*6f80*/  FENCE.VIEW.ASYNC.S ;  /* 0x00000000000073c6 */ /* 0x008ee40000000000 */
[----:B---3--:R-:W-:Y:S06]  /*6f90*/  BAR.SYNC.DEFER_BLOCKING 0x1, 0x80 ;  /* 0x0042000000007b1d */ /* 0x008fec0000010000 */
[----:B------:R-:W-:Y:S05]  /*6fa0*/  @P0 BRA `(.L_x_107) ;  /* 0x0000000000340947 */ /* 0x000fea0003800000 */
[----:B------:R-:W-:Y:S01]  /*6fb0*/  UIADD3 UR12, UPT, UPT, UR43, 0x2200, URZ ;  /* 0x000022002b0c7890 */ /* 0x000fe2000fffe0ff */
[----:B------:R-:W-:Y:S01]  /*6fc0*/  R2UR UR9, R155 ;  /* 0x000000009b0972ca */ /* 0x000fe200000e0000 */
[----:B------:R-:W-:Y:S01]  /*6fd0*/  UIADD3 UR10, UP0, UPT, UR46, 0x680, URZ ;  /* 0x000006802e0a7890 */ /* 0x000fe2000ff1e0ff */
[----:B------:R-:W-:Y:S01]  /*6fe0*/  R2UR UR8, R165 ;  /* 0x00000000a50872ca */ /* 0x000fe200000e0000 */
[----:B------:R-:W-:Y:S02]  /*6ff0*/  UMOV UR7, UR36 ;  /* 0x0000002400077c82 */ /* 0x000fe40008000000 */
[----:B------:R-:W-:Y:S01]  /*7000*/  IMAD.U32 R179, RZ, RZ, UR12 ;  /* 0x0000000cffb37e24 */ /* 0x000fe2000f8e00ff */
[----:B------:R-:W-:Y:S04]  /*7010*/  UIADD3.X UR11, UPT, UPT, URZ, UR47, URZ, UP0, !UPT ;  /* 0x0000002fff0b7290 */ /* 0x000fe800087fe4ff */
[----:B------:R-:W-:Y:S03]  /*7020*/  R2UR UR4, R179 ;  /* 0x00000000b30472ca */ /* 0x000fe600000e0000 */
[----:B------:R-:W-:Y:S02]  /*7030*/  USHF.L.U32 UR5, UR9, 0x6, URZ ;  /* 0x0000000609057899 */ /* 0x000fe400080006ff */
[----:B------:R-:W-:Y:S09]  /*7040*/  USHF.L.U32 UR6, UR8, 0x7, URZ ;  /* 0x0000000708067899 */ /* 0x000ff200080006ff */
[----:B------:R3:W-:Y:S01]  /*7050*/  UTMASTG.3D [UR4], [UR10] ;  /* 0x000000040a0073b5 */ /* 0x0007e20008010000 */
[----:B------:R0:W-:Y:S01]  /*7060*/  UTMACMDFLUSH ;  /* 0x00000000000079b7 */ /* 0x0001e20000000000 */
[----:B---3--:R-:W-:Y:S04]  /*7070*/  DEPBAR.LE SB0, 0x0 ;  /* 0x000080000000791a */ /* 0x008fe80000000000 */
.L_x_107:
[----:B------:R-:W-:Y:S05]  /*7080*/  BSYNC.RECONVERGENT B0 ;  /* 0x0000000000007941 */ /* 0x000fea0003800200 */
.L_x_106:
[----:B------:R-:W-:Y:S01]  /*7090*/  BAR.SYNC.DEFER_BLOCKING 0x1, 0x80 ;  /* 0x0042000000007b1d */ /* 0x000fe20000010000 */
[----:B------:R-:W-:Y:S01]  /*70a0*/  ISETP.NE.AND P2, PT, R180, RZ, PT ;  /* 0x000000ffb400720c */ /* 0x000fe20003f45270 */
[----:B------:R-:W-:Y:S01]  /*70b0*/  IMAD.IADD R155, R75, 0x1, R143 ;  /* 0x000000014b9b7824 */ /* 0x000fe200078e028f */
[----:B------:R-:W-:Y:S01]  /*70c0*/  ISETP.NE.AND P0, PT, R181, 0x2, PT ;  /* 0x00000002b500780c */ /* 0x000fe20003f05270 */
[----:B------:R-:W-:Y:S01]  /*70d0*/  IMAD.IADD R165, R77, 0x1, R154 ;  /* 0x000000014da57824 */ /* 0x000fe200078e029a */
[----:B------:R-:W-:Y:S02]  /*70e0*/  ISETP.NE.AND P1, PT, R76, 0x4, PT ;  /* 0x000000044c00780c */ /* 0x000fe40003f25270 */
[----:B------:R-:W-:Y:S02]  /*70f0*/  SEL R3, RZ, 0x1, P0 ;  /* 0x00000001ff037807 */ /* 0x000fe40000000000 */
[----:B------:R-:W-:Y:S02]  /*7100*/  SEL R0, RZ, 0x1, P1 ;  /* 0x00000001ff007807 */ /* 0x000fe40000800000 */
[----:B------:R-:W-:Y:S02]  /*7110*/  LOP3.LUT R174, R174, R3, RZ, 0x3c, !PT ;  /* 0x00000003aeae7212 */ /* 0x000fe400078e3cff */
[----:B------:R-:W-:Y:S02]  /*7120*/  LOP3.LUT R175, R175, R0, RZ, 0x3c, !PT ;  /* 0x00000000afaf7212 */ /* 0x000fe400078e3cff */
[----:B------:R-:W-:Y:S02]  /*7130*/  @P2 R2UR UR36, R171 ;  /* 0x00000000ab2422ca */ /* 0x000fe400000e0000 */
[----:B------:R-:W-:Y:S02]  /*7140*/  SEL R181, R181, RZ, P0 ;  /* 0x000000ffb5b57207 */ /* 0x000fe40000000000 */
[----:B------:R-:W-:Y:S01]  /*7150*/  SEL R76, R76, RZ, P1 ;  /* 0x000000ff4c4c7207 */ /* 0x000fe20000800000 */
[----:B------:R-:W-:Y:S10]  /*7160*/  @P2 BRA `(.L_x_108) ;  /* 0xffffffdc00702947 */ /* 0x000ff4000383ffff */
[----:B------:R-:W-:Y:S05]  /*7170*/  EXIT ;  /* 0x000000000000794d */ /* 0x000fea0003800000 */
.L_x_20:
[----:B--2---:R2:W1:Y:S02]  /*7180*/  SYNCS.PHASECHK.TRANS64.TRYWAIT P0, [R3+URZ+0x1a0], R2 ;  /* 0x0001a002030075a7 */ /* 0x00446400080011ff */
[----:B-1----:R-:W-:Y:S05]  /*7190*/  @!P0 NANOSLEEP.SYNCS 0x989680 ;  /* 0x009896800000895d */ /* 0x002fea0003900000 */
[----:B------:R-:W1:Y:S02]  /*71a0*/  @!P0 SYNCS.PHASECHK.TRANS64 P0, [R3+URZ+0x1a0], R2 ;  /* 0x0001a002030085a7 */ /* 0x000e6400080010ff */
[----:B-1----:R-:W-:Y:S05]  /*71b0*/  @!P0 BRA `(.L_x_20) ;  /* 0xfffffffc00f08947 */ /* 0x002fea000383ffff */
[----:B------:R-:W-:Y:S05]  /*71c0*/  BRA `(.L_x_109) ;  /* 0xffffffa400607947 */ /* 0x000fea000383ffff */
.L_x_23:
[----:B-1----:R-:W-:-:S07]  /*71d0*/  MOV R2, UR33 ;  /* 0x0000002100027c02 */ /* 0x002fce0008000f00 */
.L_x_110:
[----:B-1----:R1:W2:Y:S02]  /*71e0*/  SYNCS.PHASECHK.TRANS64.TRYWAIT P0, [R2+URZ+0x88], R5 ;  /* 0x00008805020075a7 */ /* 0x0022a400080011ff */
[----:B--2---:R-:W-:Y:S05]  /*71f0*/  @!P0 NANOSLEEP.SYNCS 0x989680 ;  /* 0x009896800000895d */ /* 0x004fea0003900000 */
[----:B------:R-:W2:Y:S02]  /*7200*/  @!P0 SYNCS.PHASECHK.TRANS64 P0, [R2+URZ+0x88], R5 ;  /* 0x00008805020085a7 */ /* 0x000ea400080010ff */
[----:B--2---:R-:W-:Y:S05]  /*7210*/  @!P0 BRA `(.L_x_110) ;  /* 0xfffffffc00f08947 */ /* 0x004fea000383ffff */
[----:B------:R-:W-:Y:S05]  /*7220*/  BRA `(.L_x_22) ;  /* 0xffffffa400b07947 */ /* 0x000fea000383ffff */
.L_x_29:
[----:B-1----:R-:W-:-:S07]  /*7230*/  MOV R2, UR17 ;  /* 0x0000001100027c02 */ /* 0x002fce0008000f00 */
.L_x_111:
[----:B-1----:R1:W2:Y:S02]  /*7240*/  SYNCS.PHASECHK.TRANS64.TRYWAIT P0, [R2+URZ+0x88], R5 ;  /* 0x00008805020075a7 */ /* 0x0022a400080011ff */
[----:B--2---:R-:W-:Y:S05]  /*7250*/  @!P0 NANOSLEEP.SYNCS 0x989680 ;  /* 0x009896800000895d */ /* 0x004fea0003900000 */
[----:B------:R-:W2:Y:S02]  /*7260*/  @!P0 SYNCS.PHASECHK.TRANS64 P0, [R2+URZ+0x88], R5 ;  /* 0x00008805020085a7 */ /* 0x000ea400080010ff */
[----:B--2---:R-:W-:Y:S05]  /*7270*/  @!P0 BRA `(.L_x_111) ;  /* 0xfffffffc00f08947 */ /* 0x004fea000383ffff */
[----:B------:R-:W-:Y:S05]  /*7280*/  BRA `(.L_x_28) ;  /* 0xffffffa800587947 */ /* 0x000fea000383ffff */
.L_x_33:
[----:B-1----:R1:W2:Y:S02]  /*7290*/  SYNCS.PHASECHK.TRANS64.TRYWAIT P0, [R2+URZ+0x130], R3 ;  /* 0x00013003020075a7 */ /* 0x0022a400080011ff */
[----:B--2---:R-:W-:Y:S05]  /*72a0*/  @!P0 NANOSLEEP.SYNCS 0x989680 ;  /* 0x009896800000895d */ /* 0x004fea0003900000 */
[----:B------:R-:W2:Y:S02]  /*72b0*/  @!P0 SYNCS.PHASECHK.TRANS64 P0, [R2+URZ+0x130], R3 ;  /* 0x00013003020085a7 */ /* 0x000ea400080010ff */
[----:B--2---:R-:W-:Y:S05]  /*72c0*/  @!P0 BRA `(.L_x_33) ;  /* 0xfffffffc00f08947 */ /* 0x004fea000383ffff */
[----:B------:R-:W-:Y:S05]  /*72d0*/  BRA `(.L_x_112) ;  /* 0xffffffa800e87947 */ /* 0x000fea000383ffff */
.L_x_37:
[----:B----4-:R-:W-:-:S07]  /*72e0*/  MOV R0, UR5 ;  /* 0x0000000500007c02 */ /* 0x010fce0008000f00 */
.L_x_113:
[----:B-1----:R1:W2:Y:S02]  /*72f0*/  SYNCS.PHASECHK.TRANS64.TRYWAIT P0, [R0+URZ], R3 ;  /* 0x00000003000075a7 */ /* 0x0022a400080011ff */
[----:B--2---:R-:W-:Y:S05]  /*7300*/  @!P0 NANOSLEEP.SYNCS 0x989680 ;  /* 0x009896800000895d */ /* 0x004fea0003900000 */
[----:B------:R-:W2:Y:S02]  /*7310*/  @!P0 SYNCS.PHASECHK.TRANS64 P0, [R0+URZ], R3 ;  /* 0x00000003000085a7 */ /* 0x000ea400080010ff */
[----:B--2---:R-:W-:Y:S05]  /*7320*/  @!P0 BRA `(.L_x_113) ;  /* 0xfffffffc00f08947 */ /* 0x004fea000383ffff */
[----:B------:R-:W-:Y:S05]  /*7330*/  BRA `(.L_x_114) ;  /* 0xffffffb000587947 */ /* 0x000fea000383ffff */
.L_x_38:
[----:B----4-:R-:W-:-:S07]  /*7340*/  MOV R0, UR5 ;  /* 0x0000000500007c02 */ /* 0x010fce0008000f00 */
.L_x_115:
[----:B-1----:R1:W2:Y:S02]  /*7350*/  SYNCS.PHASECHK.TRANS64.TRYWAIT P0, [R0+URZ], R3 ;  /* 0x00000003000075a7 */ /* 0x0022a400080011ff */
[----:B--2---:R-:W-:Y:S05]  /*7360*/  @!P0 NANOSLEEP.SYNCS 0x989680 ;  /* 0x009896800000895d */ /* 0x004fea0003900000 */
[----:B------:R-:W2:Y:S02]  /*7370*/  @!P0 SYNCS.PHASECHK.TRANS64 P0, [R0+URZ], R3 ;  /* 0x00000003000085a7 */ /* 0x000ea400080010ff */
[----:B--2---:R-:W-:Y:S05]  /*7380*/  @!P0 BRA `(.L_x_115) ;  /* 0xfffffffc00f08947 */ /* 0x004fea000383ffff */
[----:B------:R-:W-:Y:S05]  /*7390*/  BRA `(.L_x_116) ;  /* 0xffffffb000647947 */ /* 0x000fea000383ffff */
.L_x_39:
[----:B----4-:R-:W-:-:S07]  /*73a0*/  MOV R0, UR5 ;  /* 0x0000000500007c02 */ /* 0x010fce0008000f00 */
.L_x_117:
[----:B-1----:R1:W2:Y:S02]  /*73b0*/  SYNCS.PHASECHK.TRANS64.TRYWAIT P0, [R0+URZ], R3 ;  /* 0x00000003000075a7 */ /* 0x0022a400080011ff */
[----:B--2---:R-:W-:Y:S05]  /*73c0*/  @!P0 NANOSLEEP.SYNCS 0x989680 ;  /* 0x009896800000895d */ /* 0x004fea0003900000 */
[----:B------:R-:W2:Y:S02]  /*73d0*/  @!P0 SYNCS.PHASECHK.TRANS64 P0, [R0+URZ], R3 ;  /* 0x00000003000085a7 */ /* 0x000ea400080010ff */
[----:B--2---:R-:W-:Y:S05]  /*73e0*/  @!P0 BRA `(.L_x_117) ;  /* 0xfffffffc00f08947 */ /* 0x004fea000383ffff */
[----:B------:R-:W-:Y:S05]  /*73f0*/  BRA `(.L_x_118) ;  /* 0xffffffb000707947 */ /* 0x000fea000383ffff */
.L_x_40:
[----:B----4-:R-:W-:-:S07]  /*7400*/  MOV R0, UR5 ;  /* 0x0000000500007c02 */ /* 0x010fce0008000f00 */
.L_x_119:
[----:B-1----:R1:W2:Y:S02]  /*7410*/  SYNCS.PHASECHK.TRANS64.TRYWAIT P0, [R0+URZ], R3 ;  /* 0x00000003000075a7 */ /* 0x0022a400080011ff */
[----:B--2---:R-:W-:Y:S05]  /*7420*/  @!P0 NANOSLEEP.SYNCS 0x989680 ;  /* 0x009896800000895d */ /* 0x004fea0003900000 */
[----:B------:R-:W2:Y:S02]  /*7430*/  @!P0 SYNCS.PHASECHK.TRANS64 P0, [R0+URZ], R3 ;  /* 0x00000003000085a7 */ /* 0x000ea400080010ff */
[----:B--2---:R-:W-:Y:S05]  /*7440*/  @!P0 BRA `(.L_x_119) ;  /* 0xfffffffc00f08947 */ /* 0x004fea000383ffff */
[----:B------:R-:W-:Y:S05]  /*7450*/  BRA `(.L_x_120) ;  /* 0xffffffb0007c7947 */ /* 0x000fea000383ffff */
.L_x_41:
[----:B----4-:R-:W-:-:S07]  /*7460*/  MOV R0, UR5 ;  /* 0x0000000500007c02 */ /* 0x010fce0008000f00 */
.L_x_121:
[----:B-1----:R1:W2:Y:S02]  /*7470*/  SYNCS.PHASECHK.TRANS64.TRYWAIT P0, [R0+URZ], R3 ;  /* 0x00000003000075a7 */ /* 0x0022a400080011ff */
[----:B--2---:R-:W-:Y:S05]  /*7480*/  @!P0 NANOSLEEP.SYNCS 0x989680 ;  /* 0x009896800000895d */ /* 0x004fea0003900000 */
[----:B------:R-:W2:Y:S02]  /*7490*/  @!P0 SYNCS.PHASECHK.TRANS64 P0, [R0+URZ], R3 ;  /* 0x00000003000085a7 */ /* 0x000ea400080010ff */
[----:B--2---:R-:W-:Y:S05]  /*74a0*/  @!P0 BRA `(.L_x_121) ;  /* 0xfffffffc00f08947 */ /* 0x004fea000383ffff */
[----:B------:R-:W-:Y:S05]  /*74b0*/  BRA `(.L_x_122) ;  /* 0xffffffb000887947 */ /* 0x000fea000383ffff */
.L_x_42:
[----:B----4-:R-:W-:-:S07]  /*74c0*/  MOV R0, UR5 ;  /* 0x0000000500007c02 */ /* 0x010fce0008000f00 */
.L_x_123:
[----:B-1----:R1:W2:Y:S02]  /*74d0*/  SYNCS.PHASECHK.TRANS64.TRYWAIT P0, [R0+URZ], R3 ;  /* 0x00000003000075a7 */ /* 0x0022a400080011ff */
[----:B--2---:R-:W-:Y:S05]  /*74e0*/  @!P0 NANOSLEEP.SYNCS 0x989680 ;  /* 0x009896800000895d */ /* 0x004fea0003900000 */
[----:B------:R-:W2:Y:S02]  /*74f0*/  @!P0 SYNCS.PHASECHK.TRANS64 P0, [R0+URZ], R3 ;  /* 0x00000003000085a7 */ /* 0x000ea400080010ff */
[----:B--2---:R-:W-:Y:S05]  /*7500*/  @!P0 BRA `(.L_x_123) ;  /* 0xfffffffc00f08947 */ /* 0x004fea000383ffff */
[----:B------:R-:W-:Y:S05]  /*7510*/  BRA `(.L_x_124) ;  /* 0xffffffb000947947 */ /* 0x000fea000383ffff */
.L_x_43:
[----:B----4-:R-:W-:-:S07]  /*7520*/  MOV R0, UR5 ;  /* 0x0000000500007c02 */ /* 0x010fce0008000f00 */
.L_x_125:
[----:B-1----:R1:W2:Y:S02]  /*7530*/  SYNCS.PHASECHK.TRANS64.TRYWAIT P0, [R0+URZ], R3 ;  /* 0x00000003000075a7 */ /* 0x0022a400080011ff */
[----:B--2---:R-:W-:Y:S05]  /*7540*/  @!P0 NANOSLEEP.SYNCS 0x989680 ;  /* 0x009896800000895d */ /* 0x004fea0003900000 */
[----:B------:R-:W2:Y:S02]  /*7550*/  @!P0 SYNCS.PHASECHK.TRANS64 P0, [R0+URZ], R3 ;  /* 0x00000003000085a7 */ /* 0x000ea400080010ff */
[----:B--2---:R-:W-:Y:S05]  /*7560*/  @!P0 BRA `(.L_x_125) ;  /* 0xfffffffc00f08947 */ /* 0x004fea000383ffff */
[----:B------:R-:W-:Y:S05]  /*7570*/  BRA `(.L_x_126) ;  /* 0xffffffb000a07947 */ /* 0x000fea000383ffff */
.L_x_44:
[----:B----4-:R-:W-:-:S07]  /*7580*/  MOV R0, UR5 ;  /* 0x0000000500007c02 */ /* 0x010fce0008000f00 */
.L_x_127:
[----:B-1----:R1:W2:Y:S02]  /*7590*/  SYNCS.PHASECHK.TRANS64.TRYWAIT P0, [R0+URZ], R3 ;  /* 0x00000003000075a7 */ /* 0x0022a400080011ff */
[----:B--2---:R-:W-:Y:S05]  /*75a0*/  @!P0 NANOSLEEP.SYNCS 0x989680 ;  /* 0x009896800000895d */ /* 0x004fea0003900000 */
[----:B------:R-:W2:Y:S02]  /*75b0*/  @!P0 SYNCS.PHASECHK.TRANS64 P0, [R0+URZ], R3 ;  /* 0x00000003000085a7 */ /* 0x000ea400080010ff */
[----:B--2---:R-:W-:Y:S05]  /*75c0*/  @!P0 BRA `(.L_x_127) ;  /* 0xfffffffc00f08947 */ /* 0x004fea000383ffff */
[----:B------:R-:W-:Y:S05]  /*75d0*/  BRA `(.L_x_128) ;  /* 0xffffffb000ac7947 */ /* 0x000fea000383ffff */
.L_x_45:
[----:B----4-:R-:W-:-:S07]  /*75e0*/  MOV R0, UR5 ;  /* 0x0000000500007c02 */ /* 0x010fce0008000f00 */
.L_x_129:
[----:B-1----:R1:W2:Y:S02]  /*75f0*/  SYNCS.PHASECHK.TRANS64.TRYWAIT P0, [R0+URZ], R3 ;  /* 0x00000003000075a7 */ /* 0x0022a400080011ff */
[----:B--2---:R-:W-:Y:S05]  /*7600*/  @!P0 NANOSLEEP.SYNCS 0x989680 ;  /* 0x009896800000895d */ /* 0x004fea0003900000 */
[----:B------:R-:W2:Y:S02]  /*7610*/  @!P0 SYNCS.PHASECHK.TRANS64 P0, [R0+URZ], R3 ;  /* 0x00000003000085a7 */ /* 0x000ea400080010ff */
[----:B--2---:R-:W-:Y:S05]  /*7620*/  @!P0 BRA `(.L_x_129) ;  /* 0xfffffffc00f08947 */ /* 0x004fea000383ffff */
[----:B------:R-:W-:Y:S05]  /*7630*/  BRA `(.L_x_130) ;  /* 0xffffffb000b87947 */ /* 0x000fea000383ffff */
.L_x_46:
[----:B----4-:R-:W-:-:S07]  /*7640*/  MOV R0, UR5 ;  /* 0x0000000500007c02 */ /* 0x010fce0008000f00 */
.L_x_131:
[----:B-1----:R1:W2:Y:S02]  /*7650*/  SYNCS.PHASECHK.TRANS64.TRYWAIT P0, [R0+URZ], R3 ;  /* 0x00000003000075a7 */ /* 0x0022a400080011ff */
[----:B--2---:R-:W-:Y:S05]  /*7660*/  @!P0 NANOSLEEP.SYNCS 0x989680 ;  /* 0x009896800000895d */ /* 0x004fea0003900000 */
[----:B------:R-:W2:Y:S02]  /*7670*/  @!P0 SYNCS.PHASECHK.TRANS64 P0, [R0+URZ], R3 ;  /* 0x00000003000085a7 */ /* 0x000ea400080010ff */
[----:B--2---:R-:W-:Y:S05]  /*7680*/  @!P0 BRA `(.L_x_131) ;  /* 0xfffffffc00f08947 */ /* 0x004fea000383ffff */
[----:B------:R-:W-:Y:S05]  /*7690*/  BRA `(.L_x_132) ;  /* 0xffffffb000c47947 */ /* 0x000fea000383ffff */
.L_x_47:
[----:B----4-:R-:W-:-:S07]  /*76a0*/  MOV R0, UR5 ;  /* 0x0000000500007c02 */ /* 0x010fce0008000f00 */
.L_x_133:
[----:B-1----:R1:W2:Y:S02]  /*76b0*/  SYNCS.PHASECHK.TRANS64.TRYWAIT P0, [R0+URZ], R3 ;  /* 0x00000003000075a7 */ /* 0x0022a400080011ff */
[----:B--2---:R-:W-:Y:S05]  /*76c0*/  @!P0 NANOSLEEP.SYNCS 0x989680 ;  /* 0x009896800000895d */ /* 0x004fea0003900000 */
[----:B------:R-:W2:Y:S02]  /*76d0*/  @!P0 SYNCS.PHASECHK.TRANS64 P0, [R0+URZ], R3 ;  /* 0x00000003000085a7 */ /* 0x000ea400080010ff */
[----:B--2---:R-:W-:Y:S05]  /*76e0*/  @!P0 BRA `(.L_x_133) ;  /* 0xfffffffc00f08947 */ /* 0x004fea000383ffff */
[----:B------:R-:W-:Y:S05]  /*76f0*/  BRA `(.L_x_134) ;  /* 0xffffffb000d07947 */ /* 0x000fea000383ffff */
.L_x_48:
[----:B----4-:R-:W-:-:S07]  /*7700*/  MOV R0, UR5 ;  /* 0x0000000500007c02 */ /* 0x010fce0008000f00 */
.L_x_135:
[----:B-1----:R1:W2:Y:S02]  /*7710*/  SYNCS.PHASECHK.TRANS64.TRYWAIT P0, [R0+URZ], R3 ;  /* 0x00000003000075a7 */ /* 0x0022a400080011ff */
[----:B--2---:R-:W-:Y:S05]  /*7720*/  @!P0 NANOSLEEP.SYNCS 0x989680 ;  /* 0x009896800000895d */ /* 0x004fea0003900000 */
[----:B------:R-:W2:Y:S02]  /*7730*/  @!P0 SYNCS.PHASECHK.TRANS64 P0, [R0+URZ], R3 ;  /* 0x00000003000085a7 */ /* 0x000ea400080010ff */
[----:B--2---:R-:W-:Y:S05]  /*7740*/  @!P0 BRA `(.L_x_135) ;  /* 0xfffffffc00f08947 */ /* 0x004fea000383ffff */
[----:B------:R-:W-:Y:S05]  /*7750*/  BRA `(.L_x_136) ;  /* 0xffffffb000dc7947 */ /* 0x000fea000383ffff */
.L_x_49:
[----:B----4-:R-:W-:-:S07]  /*7760*/  MOV R0, UR5 ;  /* 0x0000000500007c02 */ /* 0x010fce0008000f00 */
.L_x_137:
[----:B-1----:R1:W2:Y:S02]  /*7770*/  SYNCS.PHASECHK.TRANS64.TRYWAIT P0, [R0+URZ], R3 ;  /* 0x00000003000075a7 */ /* 0x0022a400080011ff */
[----:B--2---:R-:W-:Y:S05]  /*7780*/  @!P0 NANOSLEEP.SYNCS 0x989680 ;  /* 0x009896800000895d */ /* 0x004fea0003900000 */
[----:B------:R-:W2:Y:S02]  /*7790*/  @!P0 SYNCS.PHASECHK.TRANS64 P0, [R0+URZ], R3 ;  /* 0x00000003000085a7 */ /* 0x000ea400080010ff */
[----:B--2---:R-:W-:Y:S05]  /*77a0*/  @!P0 BRA `(.L_x_137) ;  /* 0xfffffffc00f08947 */ /* 0x004fea000383ffff */
[----:B------:R-:W-:Y:S05]  /*77b0*/  BRA `(.L_x_138) ;  /* 0xffffffb000e87947 */ /* 0x000fea000383ffff */
.L_x_50:
[----:B----4-:R-:W-:-:S07]  /*77c0*/  MOV R0, UR5 ;  /* 0x0000000500007c02 */ /* 0x010fce0008000f00 */
.L_x_139:
[----:B-1----:R1:W2:Y:S02]  /*77d0*/  SYNCS.PHASECHK.TRANS64.TRYWAIT P0, [R0+URZ], R3 ;  /* 0x00000003000075a7 */ /* 0x0022a400080011ff */
[----:B--2---:R-:W-:Y:S05]  /*77e0*/  @!P0 NANOSLEEP.SYNCS 0x989680 ;  /* 0x009896800000895d */ /* 0x004fea0003900000 */
[----:B------:R-:W2:Y:S02]  /*77f0*/  @!P0 SYNCS.PHASECHK.TRANS64 P0, [R0+URZ], R3 ;  /* 0x00000003000085a7 */ /* 0x000ea400080010ff */
[----:B--2---:R-:W-:Y:S05]  /*7800*/  @!P0 BRA `(.L_x_139) ;  /* 0xfffffffc00f08947 */ /* 0x004fea000383ffff */
[----:B------:R-:W-:Y:S05]  /*7810*/  BRA `(.L_x_140) ;  /* 0xffffffb000f47947 */ /* 0x000fea000383ffff */
.L_x_51:
[----:B----4-:R-:W-:-:S07]  /*7820*/  MOV R0, UR5 ;  /* 0x0000000500007c02 */ /* 0x010fce0008000f00 */
.L_x_141:
[----:B-1----:R1:W2:Y:S02]  /*7830*/  SYNCS.PHASECHK.TRANS64.TRYWAIT P0, [R0+URZ], R3 ;  /* 0x00000003000075a7 */ /* 0x0022a400080011ff */
[----:B--2---:R-:W-:Y:S05]  /*7840*/  @!P0 NANOSLEEP.SYNCS 0x989680 ;  /* 0x009896800000895d */ /* 0x004fea0003900000 */
[----:B------:R-:W2:Y:S02]  /*7850*/  @!P0 SYNCS.PHASECHK.TRANS64 P0, [R0+URZ], R3 ;  /* 0x00000003000085a7 */ /* 0x000ea400080010ff */
[----:B--2---:R-:W-:Y:S05]  /*7860*/  @!P0 BRA `(.L_x_141) ;  /* 0xfffffffc00f08947 */ /* 0x004fea000383ffff */
[----:B------:R-:W-:Y:S05]  /*7870*/  BRA `(.L_x_142) ;  /* 0xffffffb400007947 */ /* 0x000fea000383ffff */
.L_x_52:
[----:B----4-:R-:W-:-:S07]  /*7880*/  MOV R0, UR5 ;  /* 0x0000000500007c02 */ /* 0x010fce0008000f00 */
.L_x_143:
[----:B-1----:R1:W2:Y:S02]  /*7890*/  SYNCS.PHASECHK.TRANS64.TRYWAIT P0, [R0+URZ], R3 ;  /* 0x00000003000075a7 */ /* 0x0022a400080011ff */
[----:B--2---:R-:W-:Y:S05]  /*78a0*/  @!P0 NANOSLEEP.SYNCS 0x989680 ;  /* 0x009896800000895d */ /* 0x004fea0003900000 */
[----:B------:R-:W2:Y:S02]  /*78b0*/  @!P0 SYNCS.PHASECHK.TRANS64 P0, [R0+URZ], R3 ;  /* 0x00000003000085a7 */ /* 0x000ea400080010ff */
[----:B--2---:R-:W-:Y:S05]  /*78c0*/  @!P0 BRA `(.L_x_143) ;  /* 0xfffffffc00f08947 */ /* 0x004fea000383ffff */
[----:B------:R-:W-:Y:S05]  /*78d0*/  BRA `(.L_x_144) ;  /* 0xffffffb4000c7947 */ /* 0x000fea000383ffff */
.L_x_55:
[----:B-1----:R1:W2:Y:S02]  /*78e0*/  SYNCS.PHASECHK.TRANS64.TRYWAIT P0, [R0+URZ+0x190], R5 ;  /* 0x00019005000075a7 */ /* 0x0022a400080011ff */
[----:B--2---:R-:W-:Y:S05]  /*78f0*/  @!P0 NANOSLEEP.SYNCS 0x989680 ;  /* 0x009896800000895d */ /* 0x004fea0003900000 */
[----:B------:R-:W2:Y:S02]  /*7900*/  @!P0 SYNCS.PHASECHK.TRANS64 P0, [R0+URZ+0x190], R5 ;  /* 0x00019005000085a7 */ /* 0x000ea400080010ff */
[----:B--2---:R-:W-:Y:S05]  /*7910*/  @!P0 BRA `(.L_x_55) ;  /* 0xfffffffc00f08947 */ /* 0x004fea000383ffff */
[----:B------:R-:W-:Y:S05]  /*7920*/  BRA `(.L_x_145) ;  /* 0xffffffb400687947 */ /* 0x000fea000383ffff */
.L_x_56:
[----:B------:R-:W-:-:S07]  /*7930*/  MOV R0, UR5 ;  /* 0x0000000500007c02 */ /* 0x000fce0008000f00 */
.L_x_146:
[----:B-1----:R1:W2:Y:S02]  /*7940*/  SYNCS.PHASECHK.TRANS64.TRYWAIT P0, [R0+URZ+0x140], R5 ;  /* 0x00014005000075a7 */ /* 0x0022a400080011ff */
[----:B--2---:R-:W-:Y:S05]  /*7950*/  @!P0 NANOSLEEP.SYNCS 0x989680 ;  /* 0x009896800000895d */ /* 0x004fea0003900000 */
[----:B------:R-:W2:Y:S02]  /*7960*/  @!P0 SYNCS.PHASECHK.TRANS64 P0, [R0+URZ+0x140], R5 ;  /* 0x00014005000085a7 */ /* 0x000ea400080010ff */
[----:B--2---:R-:W-:Y:S05]  /*7970*/  @!P0 BRA `(.L_x_146) ;  /* 0xfffffffc00f08947 */ /* 0x004fea000383ffff */
[----:B------:R-:W-:Y:S05]  /*7980*/  BRA `(.L_x_147) ;  /* 0xffffffb400787947 */ /* 0x000fea000383ffff */
.L_x_57:
[----:B-1----:R1:W2:Y:S02]  /*7990*/  SYNCS.PHASECHK.TRANS64.TRYWAIT P1, [R0+URZ+0x130], R5 ;  /* 0x00013005000075a7 */ /* 0x0022a400080211ff */
[----:B--2---:R-:W-:Y:S05]  /*79a0*/  @!P1 NANOSLEEP.SYNCS 0x989680 ;  /* 0x009896800000995d */ /* 0x004fea0003900000 */
[----:B------:R-:W2:Y:S02]  /*79b0*/  @!P1 SYNCS.PHASECHK.TRANS64 P1, [R0+URZ+0x130], R5 ;  /* 0x00013005000095a7 */ /* 0x000ea400080210ff */
[----:B--2---:R-:W-:Y:S05]  /*79c0*/  @!P1 BRA `(.L_x_57) ;  /* 0xfffffffc00f09947 */ /* 0x004fea000383ffff */
[----:B------:R-:W-:Y:S05]  /*79d0*/  BRA `(.L_x_148) ;  /* 0xffffffb400a87947 */ /* 0x000fea000383ffff */
.L_x_60:
[----:B------:R-:W-:-:S07]  /*79e0*/  MOV R0, UR5 ;  /* 0x0000000500007c02 */ /* 0x000fce0008000f00 */
.L_x_149:
[----:B-1----:R1:W2:Y:S02]  /*79f0*/  SYNCS.PHASECHK.TRANS64.TRYWAIT P0, [R0+URZ+0x140], R3 ;  /* 0x00014003000075a7 */ /* 0x0022a400080011ff */
[----:B--2---:R-:W-:Y:S05]  /*7a00*/  @!P0 NANOSLEEP.SYNCS 0x989680 ;  /* 0x009896800000895d */ /* 0x004fea0003900000 */
[----:B------:R-:W2:Y:S02]  /*7a10*/  @!P0 SYNCS.PHASECHK.TRANS64 P0, [R0+URZ+0x140], R3 ;  /* 0x00014003000085a7 */ /* 0x000ea400080010ff */
[----:B--2---:R-:W-:Y:S05]  /*7a20*/  @!P0 BRA `(.L_x_149) ;  /* 0xfffffffc00f08947 */ /* 0x004fea000383ffff */
[----:B------:R-:W-:Y:S05]  /*7a30*/  BRA `(.L_x_59) ;  /* 0xffffffb400fc7947 */ /* 0x000fea000383ffff */
.L_x_67:
[----:B-1----:R1:W2:Y:S02]  /*7a40*/  SYNCS.PHASECHK.TRANS64.TRYWAIT P1, [R0+URZ+0x130], R5 ;  /* 0x00013005000075a7 */ /* 0x0022a400080211ff */
[----:B--2---:R-:W-:Y:S05]  /*7a50*/  @!P1 NANOSLEEP.SYNCS 0x989680 ;  /* 0x009896800000995d */ /* 0x004fea0003900000 */
[----:B------:R-:W2:Y:S02]  /*7a60*/  @!P1 SYNCS.PHASECHK.TRANS64 P1, [R0+URZ+0x130], R5 ;  /* 0x00013005000095a7 */ /* 0x000ea400080210ff */
[----:B--2---:R-:W-:Y:S05]  /*7a70*/  @!P1 BRA `(.L_x_67) ;  /* 0xfffffffc00f09947 */ /* 0x004fea000383ffff */
[----:B------:R-:W-:Y:S05]  /*7a80*/  BRA `(.L_x_150) ;  /* 0xffffffbc005c7947 */ /* 0x000fea000383ffff */
.L_x_68:
[----:B------:R-:W-:-:S07]  /*7a90*/  MOV R3, UR8 ;  /* 0x0000000800037c02 */ /* 0x000fce0008000f00 */
.L_x_151:
[----:B-1----:R1:W2:Y:S02]  /*7aa0*/  SYNCS.PHASECHK.TRANS64.TRYWAIT P0, [R3+URZ+0x170], R0 ;  /* 0x00017000030075a7 */ /* 0x0022a400080011ff */
[----:B--2---:R-:W-:Y:S05]  /*7ab0*/  @!P0 NANOSLEEP.SYNCS 0x989680 ;  /* 0x009896800000895d */ /* 0x004fea0003900000 */
[----:B------:R-:W2:Y:S02]  /*7ac0*/  @!P0 SYNCS.PHASECHK.TRANS64 P0, [R3+URZ+0x170], R0 ;  /* 0x00017000030085a7 */ /* 0x000ea400080010ff */
[----:B--2---:R-:W-:Y:S05]  /*7ad0*/  @!P0 BRA `(.L_x_151) ;  /* 0xfffffffc00f08947 */ /* 0x004fea000383ffff */
[----:B------:R-:W-:Y:S05]  /*7ae0*/  BRA `(.L_x_152) ;  /* 0xffffffbc00947947 */ /* 0x000fea000383ffff */
.L_x_71:
[----:B------:R-:W-:Y:S07]  /*7af0*/  MOV R0, UR7 ;  /* 0x0000000700007c02 */ /* 0x000fee0008000f00 */
.L_x_153:
[----:B-1----:R1:W2:Y:S02]  /*7b00*/  SYNCS.PHASECHK.TRANS64.TRYWAIT P0, [R0+URZ], R3 ;  /* 0x00000003000075a7 */ /* 0x0022a400080011ff */
[----:B--2---:R-:W-:Y:S05]  /*7b10*/  @!P0 NANOSLEEP.SYNCS 0x989680 ;  /* 0x009896800000895d */ /* 0x004fea0003900000 */
[----:B------:R-:W2:Y:S02]  /*7b20*/  @!P0 SYNCS.PHASECHK.TRANS64 P0, [R0+URZ], R3 ;  /* 0x00000003000085a7 */ /* 0x000ea400080010ff */
[----:B--2---:R-:W-:Y:S05]  /*7b30*/  @!P0 BRA `(.L_x_153) ;  /* 0xfffffffc00f08947 */ /* 0x004fea000383ffff */
[----:B------:R-:W-:Y:S05]  /*7b40*/  BRA `(.L_x_70) ;  /* 0xffffffbc00b07947 */ /* 0x000fea000383ffff */
.L_x_74:
[----:B------:R-:W-:-:S07]  /*7b50*/  MOV R0, UR5 ;  /* 0x0000000500007c02 */ /* 0x000fce0008000f00 */
.L_x_154:
[----:B--2---:R2:W3:Y:S02]  /*7b60*/  SYNCS.PHASECHK.TRANS64.TRYWAIT P0, [R0+URZ], R3 ;  /* 0x00000003000075a7 */ /* 0x0044e400080011ff */
[----:B---3--:R-:W-:Y:S05]  /*7b70*/  @!P0 NANOSLEEP.SYNCS 0x989680 ;  /* 0x009896800000895d */ /* 0x008fea0003900000 */
[----:B------:R-:W3:Y:S02]  /*7b80*/  @!P0 SYNCS.PHASECHK.TRANS64 P0, [R0+URZ], R3 ;  /* 0x00000003000085a7 */ /* 0x000ee400080010ff */
[----:B---3--:R-:W-:Y:S05]  /*7b90*/  @!P0 BRA `(.L_x_154) ;  /* 0xfffffffc00f08947 */ /* 0x008fea000383ffff */
[----:B------:R-:W-:Y:S05]  /*7ba0*/  BRA `(.L_x_155) ;  /* 0xffffffc000647947 */ /* 0x000fea000383ffff */
.L_x_75:
[----:B------:R-:W-:-:S07]  /*7bb0*/  MOV R0, UR5 ;  /* 0x0000000500007c02 */ /* 0x000fce0008000f00 */
.L_x_156:
[----:B-1----:R1:W2:Y:S02]  /*7bc0*/  SYNCS.PHASECHK.TRANS64.TRYWAIT P0, [R0+URZ], R3 ;  /* 0x00000003000075a7 */ /* 0x0022a400080011ff */
[----:B--2---:R-:W-:Y:S05]  /*7bd0*/  @!P0 NANOSLEEP.SYNCS 0x989680 ;  /* 0x009896800000895d */ /* 0x004fea0003900000 */
[----:B------:R-:W2:Y:S02]  /*7be0*/  @!P0 SYNCS.PHASECHK.TRANS64 P0, [R0+URZ], R3 ;  /* 0x00000003000085a7 */ /* 0x000ea400080010ff */
[----:B--2---:R-:W-:Y:S05]  /*7bf0*/  @!P0 BRA `(.L_x_156) ;  /* 0xfffffffc00f08947 */ /* 0x004fea000383ffff */
[----:B------:R-:W-:Y:S05]  /*7c00*/  BRA `(.L_x_157) ;  /* 0xffffffc000707947 */ /* 0x000fea000383ffff */
.L_x_76:
[----:B------:R-:W-:-:S07]  /*7c10*/  MOV R0, UR5 ;  /* 0x0000000500007c02 */ /* 0x000fce0008000f00 */
.L_x_158:
[----:B-1----:R1:W2:Y:S02]  /*7c20*/  SYNCS.PHASECHK.TRANS64.TRYWAIT P0, [R0+URZ], R3 ;  /* 0x00000003000075a7 */ /* 0x0022a400080011ff */
[----:B--2---:R-:W-:Y:S05]  /*7c30*/  @!P0 NANOSLEEP.SYNCS 0x989680 ;  /* 0x009896800000895d */ /* 0x004fea0003900000 */
[----:B------:R-:W2:Y:S02]  /*7c40*/  @!P0 SYNCS.PHASECHK.TRANS64 P0, [R0+URZ], R3 ;  /* 0x00000003000085a7 */ /* 0x000ea400080010ff */
[----:B--2---:R-:W-:Y:S05]  /*7c50*/  @!P0 BRA `(.L_x_158) ;  /* 0xfffffffc00f08947 */ /* 0x004fea000383ffff */
[----:B------:R-:W-:Y:S05]  /*7c60*/  BRA `(.L_x_159) ;  /* 0xffffffc0007c7947 */ /* 0x000fea000383ffff */
.L_x_77:
[----:B------:R-:W-:-:S07]  /*7c70*/  MOV R0, UR7 ;  /* 0x0000000700007c02 */ /* 0x000fce0008000f00 */
.L_x_160:
[----:B-1----:R1:W2:Y:S02]  /*7c80*/  SYNCS.PHASECHK.TRANS64.TRYWAIT P0, [R0+URZ], R3 ;  /* 0x00000003000075a7 */ /* 0x0022a400080011ff */
[----:B--2---:R-:W-:Y:S05]  /*7c90*/  @!P0 NANOSLEEP.SYNCS 0x989680 ;  /* 0x009896800000895d */ /* 0x004fea0003900000 */
[----:B------:R-:W2:Y:S02]  /*7ca0*/  @!P0 SYNCS.PHASECHK.TRANS64 P0, [R0+URZ], R3 ;  /* 0x00000003000085a7 */ /* 0x000ea400080010ff */
[----:B--2---:R-:W-:Y:S05]  /*7cb0*/  @!P0 BRA `(.L_x_160) ;  /* 0xfffffffc00f08947 */ /* 0x004fea000383ffff */
[----:B------:R-:W-:Y:S05]  /*7cc0*/  BRA `(.L_x_161) ;  /* 0xffffffc000887947 */ /* 0x000fea000383ffff */
.L_x_82:
[----:B---3--:R3:W1:Y:S02]  /*7cd0*/  SYNCS.PHASECHK.TRANS64.TRYWAIT P0, [R0+URZ+0x130], R3 ;  /* 0x00013003000075a7 */ /* 0x00866400080011ff */
[----:B-1----:R-:W-:Y:S05]  /*7ce0*/  @!P0 NANOSLEEP.SYNCS 0x989680 ;  /* 0x009896800000895d */ /* 0x002fea0003900000 */
[----:B------:R-:W1:Y:S02]  /*7cf0*/  @!P0 SYNCS.PHASECHK.TRANS64 P0, [R0+URZ+0x130], R3 ;  /* 0x00013003000085a7 */ /* 0x000e6400080010ff */
[----:B-1----:R-:W-:Y:S05]  /*7d00*/  @!P0 BRA `(.L_x_82) ;  /* 0xfffffffc00f08947 */ /* 0x002fea000383ffff */
[----:B------:R-:W-:Y:S05]  /*7d10*/  BRA `(.L_x_162) ;  /* 0xffffffc400847947 */ /* 0x000fea000383ffff */
.L_x_85:
[----:B------:R-:W-:Y:S07]  /*7d20*/  MOV R0, UR6 ;  /* 0x0000000600007c02 */ /* 0x000fee0008000f00 */
.L_x_163:
[----:B-1----:R1:W3:Y:S02]  /*7d30*/  SYNCS.PHASECHK.TRANS64.TRYWAIT P0, [R0+URZ+0x128], R3 ;  /* 0x00012803000075a7 */ /* 0x0022e400080011ff */
[----:B---3--:R-:W-:Y:S05]  /*7d40*/  @!P0 NANOSLEEP.SYNCS 0x989680 ;  /* 0x009896800000895d */ /* 0x008fea0003900000 */
[----:B------:R-:W3:Y:S02]  /*7d50*/  @!P0 SYNCS.PHASECHK.TRANS64 P0, [R0+URZ+0x128], R3 ;  /* 0x00012803000085a7 */ /* 0x000ee400080010ff */
[----:B---3--:R-:W-:Y:S05]  /*7d60*/  @!P0 BRA `(.L_x_163) ;  /* 0xfffffffc00f08947 */ /* 0x008fea000383ffff */
[----:B------:R-:W-:Y:S05]  /*7d70*/  BRA `(.L_x_84) ;  /* 0xffffffc800707947 */ /* 0x000fea000383ffff */
.L_x_88:
[----:B------:R-:W-:Y:S07]  /*7d80*/  MOV R3, UR6 ;  /* 0x0000000600037c02 */ /* 0x000fee0008000f00 */
.L_x_164:
[----:B-1----:R1:W2:Y:S02]  /*7d90*/  SYNCS.PHASECHK.TRANS64.TRYWAIT P2, [R3+URZ+0x118], R26 ;  /* 0x0001181a030075a7 */ /* 0x0022a400080411ff */
[----:B--2---:R-:W-:Y:S05]  /*7da0*/  @!P2 NANOSLEEP.SYNCS 0x989680 ;  /* 0x009896800000a95d */ /* 0x004fea0003900000 */
[----:B------:R-:W2:Y:S02]  /*7db0*/  @!P2 SYNCS.PHASECHK.TRANS64 P2, [R3+URZ+0x118], R26 ;  /* 0x0001181a0300a5a7 */ /* 0x000ea400080410ff */
[----:B--2---:R-:W-:Y:S05]  /*7dc0*/  @!P2 BRA `(.L_x_164) ;  /* 0xfffffffc00f0a947 */ /* 0x004fea000383ffff */
[----:B------:R-:W-:Y:S05]  /*7dd0*/  BRA `(.L_x_165) ;  /* 0xffffffcc00047947 */ /* 0x000fea000383ffff */
.L_x_91:
[----:B--2---:R2:W4:Y:S02]  /*7de0*/  SYNCS.PHASECHK.TRANS64.TRYWAIT P0, [R0+URZ+0x130], R3 ;  /* 0x00013003000075a7 */ /* 0x00452400080011ff */
[----:B----4-:R-:W-:Y:S05]  /*7df0*/  @!P0 NANOSLEEP.SYNCS 0x989680 ;  /* 0x009896800000895d */ /* 0x010fea0003900000 */
[----:B------:R-:W4:Y:S02]  /*7e00*/  @!P0 SYNCS.PHASECHK.TRANS64 P0, [R0+URZ+0x130], R3 ;  /* 0x00013003000085a7 */ /* 0x000f2400080010ff */
[----:B----4-:R-:W-:Y:S05]  /*7e10*/  @!P0 BRA `(.L_x_91) ;  /* 0xfffffffc00f08947 */ /* 0x010fea000383ffff */
[----:B------:R-:W-:Y:S05]  /*7e20*/  BRA `(.L_x_166) ;  /* 0xffffffd000547947 */ /* 0x000fea000383ffff */
.L_x_102:
[----:B-1----:R-:W-:Y:S04]  /*7e30*/  MOV R0, UR43 ;  /* 0x0000002b00007c02 */ /* 0x002fe80008000f00 */
[----:B------:R1:W2:Y:S03]  /*7e40*/  SYNCS.PHASECHK.TRANS64.TRYWAIT P1, [R0+URZ+0x110], R3 ;  /* 0x00011003000075a7 */ /* 0x0002a600080211ff */
[----:B--2---:R-:W-:Y:S05]  /*7e50*/  @!P1 NANOSLEEP.SYNCS 0x989680 ;  /* 0x009896800000995d */ /* 0x004fea0003900000 */
[----:B------:R-:W2:Y:S02]  /*7e60*/  @!P1 SYNCS.PHASECHK.TRANS64 P1, [R0+URZ+0x110], R3 ;  /* 0x00011003000095a7 */ /* 0x000ea400080210ff */
[----:B--2---:R-:W-:Y:S05]  /*7e70*/  @!P1 BRA `(.L_x_102) ;  /* 0xfffffffc00ec9947 */ /* 0x004fea000383ffff */
[----:B------:R-:W-:Y:S05]  /*7e80*/  BRA `(.L_x_101) ;  /* 0xffffffdc00507947 */ /* 0x000fea000383ffff */
.L_x_104:
[----:B------:R1:W1:Y:S02]  /*7e90*/  SYNCS.PHASECHK.TRANS64.TRYWAIT P1, [R156+URZ+0x150], R5 ;  /* 0x000150059c0075a7 */ /* 0x00026400080211ff */
[----:B-1----:R-:W-:Y:S05]  /*7ea0*/  @!P1 NANOSLEEP.SYNCS 0x989680 ;  /* 0x009896800000995d */ /* 0x002fea0003900000 */
[----:B------:R-:W1:Y:S02]  /*7eb0*/  @!P1 SYNCS.PHASECHK.TRANS64 P1, [R156+URZ+0x150], R5 ;  /* 0x000150059c0095a7 */ /* 0x000e6400080210ff */
[----:B-1----:R-:W-:Y:S05]  /*7ec0*/  @!P1 BRA `(.L_x_104) ;  /* 0xfffffffc00f09947 */ /* 0x002fea000383ffff */
[----:B------:R-:W-:Y:S05]  /*7ed0*/  BRA `(.L_x_103) ;  /* 0xffffffdc00947947 */ /* 0x000fea000383ffff */
        .weak           $__internal_0_$__cuda_sm10x_tcgen05_guardrail_trap_col_being_dealloced_not_returned_by_alloc
        .type           $__internal_0_$__cuda_sm10x_tcgen05_guardrail_trap_col_being_dealloced_not_returned_by_alloc,@function
        .size           $__internal_0_$__cuda_sm10x_tcgen05_guardrail_trap_col_being_dealloced_not_returned_by_alloc,($__internal_1_$__cuda_sm10x_tcgen05_guardrail_trap_phase_invalid_during_alloc - $__internal_0_$__cuda_sm10x_tcgen05_guardrail_trap_col_being_dealloced_not_returned_by_alloc)
$__internal_0_$__cuda_sm10x_tcgen05_guardrail_trap_col_being_dealloced_not_returned_by_alloc:
[----:B------:R-:W-:Y:S05]  /*7ee0*/  BPT.TRAP 0x1 ;  /* 0x000000040000795c */ /* 0x000fea0000300000 */
[----:B------:R-:W-:-:S04]  /*7ef0*/  HFMA2 R3, -RZ, RZ, 0, 0 ;  /* 0x00000000ff037431 */ /* 0x000fc800000001ff */
[----:B------:R-:W-:Y:S05]  /*7f00*/  RET.REL.NODEC R2 `(_ZN7cutlass13device_kernelINS_4gemm6kernel13GemmUniversalIN4cute5tupleIJiiiiEEENS1_10collective13CollectiveMmaINS1_35MainloopSm100TmaUmmaWarpSpecializedILi17ELi2ELi4ENS5_IJNS4_1CILi1EEESB_SB_EEEEENS5_IJNSA_ILi128EEENSA_ILi64EEESF_EEENS_12float_e4m3_tENS5_IJlSB_lEEESH_SI_NS4_8TiledMMAINS4_8MMA_AtomIJNS4_10MMA_TraitsINS4_19SM100_MMA_F8F6F4_SSEJSH_SH_fSE_SF_NS4_17integral_constantINS4_4UMMA5MajorELSP_0EEESQ_NSN_INSO_7ScaleInELSR_0EEESS_EEEEEENS4_6LayoutISC_NS5_IJNSA_ILi0EEESW_SW_EEEEENS5_IJNS4_10UnderscoreESZ_SZ_EEEEENS4_13SM90_TMA_LOADENS4_14ComposedLayoutINS4_7SwizzleILi2ELi4ELi3EEENS4_18smem_ptr_flag_bitsILi8EEENSV_INS5_IJNSA_ILi8EEESF_EEENS5_IJSF_SB_EEEEEEEvNS4_8identityES12_S1C_vS1D_EENS_8epilogue10collective18CollectiveEpilogueINS1F_23Sm100TmaWarpSpecializedILi1ELi1ELi64ELb0ELb0EEEJSG_NS5_IJNSV_ISE_SB_EENSV_ISF_SB_EEEEESH_SI_SH_SI_NS1F_6fusion15FusionCallbacksIS1J_NS1N_17LinearCombinationISH_fSH_fLNS_15FloatRoundStyleE2EEESG_S1M_JEEENS4_5SM1004TMEM4LOAD26SM100_TMEM_LOAD_32dp32b64xES12_S1C_NS4_39AutoVectorizingCopyWithAssumedAlignmentILi128EEENS4_14SM90_TMA_STOREES1C_S1Y_S1Y_EEEvvEEEEvNT_6ParamsE) ;  /* 0xffffff80023c7950 */ /* 0x000fea0003c3ffff */
        .weak           $__internal_1_$__cuda_sm10x_tcgen05_guardrail_trap_phase_invalid_during_alloc
        .type           $__internal_1_$__cuda_sm10x_tcgen05_guardrail_trap_phase_invalid_during_alloc,@function
        .size           $__internal_1_$__cuda_sm10x_tcgen05_guardrail_trap_phase_invalid_during_alloc,($__internal_2_$__cuda_sm10x_tcgen05_guardrail_trap_unallocated_columns_being_dealloced - $__internal_1_$__cuda_sm10x_tcgen05_guardrail_trap_phase_invalid_during_alloc)
$__internal_1_$__cuda_sm10x_tcgen05_guardrail_trap_phase_invalid_during_alloc:
[----:B------:R-:W-:Y:S05]  /*7f10*/  BPT.TRAP 0x1 ;  /* 0x000000040000795c */ /* 0x000fea0000300000 */
[----:B------:R-:W-:-:S04]  /*7f20*/  MOV R3, 0x0 ;  /* 0x0000000000037802 */ /* 0x000fc80000000f00 */
[----:B------:R-:W-:Y:S05]  /*7f30*/  RET.REL.NODEC R2 `(_ZN7cutlass13device_kernelINS_4gemm6kernel13GemmUniversalIN4cute5tupleIJiiiiEEENS1_10collective13CollectiveMmaINS1_35MainloopSm100TmaUmmaWarpSpecializedILi17ELi2ELi4ENS5_IJNS4_1CILi1EEESB_SB_EEEEENS5_IJNSA_ILi128EEENSA_ILi64EEESF_EEENS_12float_e4m3_tENS5_IJlSB_lEEESH_SI_NS4_8TiledMMAINS4_8MMA_AtomIJNS4_10MMA_TraitsINS4_19SM100_MMA_F8F6F4_SSEJSH_SH_fSE_SF_NS4_17integral_constantINS4_4UMMA5MajorELSP_0EEESQ_NSN_INSO_7ScaleInELSR_0EEESS_EEEEEENS4_6LayoutISC_NS5_IJNSA_ILi0EEESW_SW_EEEEENS5_IJNS4_10UnderscoreESZ_SZ_EEEEENS4_13SM90_TMA_LOADENS4_14ComposedLayoutINS4_7SwizzleILi2ELi4ELi3EEENS4_18smem_ptr_flag_bitsILi8EEENSV_INS5_IJNSA_ILi8EEESF_EEENS5_IJSF_SB_EEEEEEEvNS4_8identityES12_S1C_vS1D_EENS_8epilogue10collective18CollectiveEpilogueINS1F_23Sm100TmaWarpSpecializedILi1ELi1ELi64ELb0ELb0EEEJSG_NS5_IJNSV_ISE_SB_EENSV_ISF_SB_EEEEESH_SI_SH_SI_NS1F_6fusion15FusionCallbacksIS1J_NS1N_17LinearCombinationISH_fSH_fLNS_15FloatRoundStyleE2EEESG_S1M_JEEENS4_5SM1004TMEM4LOAD26SM100_TMEM_LOAD_32dp32b64xES12_S1C_NS4_39AutoVectorizingCopyWithAssumedAlignmentILi128EEENS4_14SM90_TMA_STOREES1C_S1Y_S1Y_EEEvvEEEEvNT_6ParamsE) ;  /* 0xffffff8002307950 */ /* 0x000fea0003c3ffff */
        .weak           $__internal_2_$__cuda_sm10x_tcgen05_guardrail_trap_unallocated_columns_being_dealloced
        .type           $__internal_2_$__cuda_sm10x_tcgen05_guardrail_trap_unallocated_columns_being_dealloced,@function
        .size           $__internal_2_$__cuda_sm10x_tcgen05_guardrail_trap_unallocated_columns_being_dealloced,(.L_x_168 - $__internal_2_$__cuda_sm10x_tcgen05_guardrail_trap_unallocated_columns_being_dealloced)
$__internal_2_$__cuda_sm10x_tcgen05_guardrail_trap_unallocated_columns_being_dealloced:
[----:B------:R-:W-:Y:S05]  /*7f40*/  BPT.TRAP 0x1 ;  /* 0x000000040000795c */ /* 0x000fea0000300000 */
[----:B------:R-:W-:-:S04]  /*7f50*/  HFMA2 R3, -RZ, RZ, 0, 0 ;  /* 0x00000000ff037431 */ /* 0x000fc800000001ff */
[----:B------:R-:W-:Y:S05]  /*7f60*/  RET.REL.NODEC R2 `(_ZN7cutlass13device_kernelINS_4gemm6kernel13GemmUniversalIN4cute5tupleIJiiiiEEENS1_10collective13CollectiveMmaINS1_35MainloopSm100TmaUmmaWarpSpecializedILi17ELi2ELi4ENS5_IJNS4_1CILi1EEESB_SB_EEEEENS5_IJNSA_ILi128EEENSA_ILi64EEESF_EEENS_12float_e4m3_tENS5_IJlSB_lEEESH_SI_NS4_8TiledMMAINS4_8MMA_AtomIJNS4_10MMA_TraitsINS4_19SM100_MMA_F8F6F4_SSEJSH_SH_fSE_SF_NS4_17integral_constantINS4_4UMMA5MajorELSP_0EEESQ_NSN_INSO_7ScaleInELSR_0EEESS_EEEEEENS4_6LayoutISC_NS5_IJNSA_ILi0EEESW_SW_EEEEENS5_IJNS4_10UnderscoreESZ_SZ_EEEEENS4_13SM90_TMA_LOADENS4_14ComposedLayoutINS4_7SwizzleILi2ELi4ELi3EEENS4_18smem_ptr_flag_bitsILi8EEENSV_INS5_IJNSA_ILi8EEESF_EEENS5_IJSF_SB_EEEEEEEvNS4_8identityES12_S1C_vS1D_EENS_8epilogue10collective18CollectiveEpilogueINS1F_23Sm100TmaWarpSpecializedILi1ELi1ELi64ELb0ELb0EEEJSG_NS5_IJNSV_ISE_SB_EENSV_ISF_SB_EEEEESH_SI_SH_SI_NS1F_6fusion15FusionCallbacksIS1J_NS1N_17LinearCombinationISH_fSH_fLNS_15FloatRoundStyleE2EEESG_S1M_JEEENS4_5SM1004TMEM4LOAD26SM100_TMEM_LOAD_32dp32b64xES12_S1C_NS4_39AutoVectorizingCopyWithAssumedAlignmentILi128EEENS4_14SM90_TMA_STOREES1C_S1Y_S1Y_EEEvvEEEEvNT_6ParamsE) ;  /* 0xffffff8002247950 */ /* 0x000fea0003c3ffff */
.L_x_167:
[----:B------:R-:W-:-:S00]  /*7f70*/  BRA `(.L_x_167) ;  /* 0xfffffffc00fc7947 */ /* 0x000fc0000383ffff */
[----:B------:R-:W-:-:S00]  /*7f80*/  NOP ;  /* 0x0000000000007918 */ /* 0x000fc00000000000 */
[----:B------:R-:W-:-:S00]  /*7f90*/  NOP ;  /* 0x0000000000007918 */ /* 0x000fc00000000000 */
[----:B------:R-:W-:-:S00]  /*7fa0*/  NOP ;  /* 0x0000000000007918 */ /* 0x000fc00000000000 */
[----:B------:R-:W-:-:S00]  /*7fb0*/  NOP ;  /* 0x0000000000007918 */ /* 0x000fc00000000000 */
[----:B------:R-:W-:-:S00]  /*7fc0*/  NOP ;  /* 0x0000000000007918 */ /* 0x000fc00000000000 */
[----:B------:R-:W-:-:S00]  /*7fd0*/  NOP ;  /* 0x0000000000007918 */ /* 0x000fc00000000000 */
[----:B------:R-:W-:-:S00]  /*7fe0*/  NOP ;  /* 0x0000000000007918 */ /* 0x000fc00000000000 */
[----:B------:R-:W-:-:S00]  /*7ff0*/  NOP ;  /* 0x0000000000007918 */ /* 0x000fc00000000000 */
.L_x_168:


//--------------------- .nv.global.init           --------------------------
	.section	.nv.global.init,"aw",@progbits
.nv.global.init:
	.type		$str$27,@object
	.size		$str$27,($str$28 - $str$27)
$str$27:
        /*0000*/ 	.byte	0x28, 0x61, 0x64, 0x64, 0x72, 0x65, 0x73, 0x73, 0x20, 0x26, 0x20, 0x6d, 0x61, 0x73, 0x6b, 0x29
        /*0010*/ 	.byte	0x20, 0x3d, 0x3d, 0x20, 0x30, 0x00
	.type		$str$28,@object
	.size		$str$28,($str$26 - $str$28)
$str$28:
        /*0016*/ 	.byte	0x2f, 0x74, 0x6d, 0x70, 0x2f, 0x63, 0x75, 0x74, 0x6c, 0x61, 0x73, 0x73, 0x5f, 0x73, 0x77, 0x65
        /*0026*/ 	.byte	0x65, 0x70, 0x5f, 0x73, 0x72, 0x63, 0x2f, 0x69, 0x6e, 0x63, 0x6c, 0x75, 0x64, 0x65, 0x2f, 0x63
        /*0036*/ 	.byte	0x75, 0x74, 0x65, 0x2f, 0x70, 0x6f, 0x69, 0x6e, 0x74, 0x65, 0x72, 0x5f, 0x66, 0x6c, 0x61, 0x67
        /*0046*/ 	.byte	0x67, 0x65, 0x64, 0x2e, 0x68, 0x70, 0x70, 0x00
	.type		$str$26,@object
	.size		$str$26,($str$25 - $str$26)
$str$26:
        /*004e*/ 	.byte	0x2f, 0x74, 0x6d, 0x70, 0x2f, 0x63, 0x75, 0x74, 0x6c, 0x61, 0x73, 0x73, 0x5f, 0x73, 0x77, 0x65
        /*005e*/ 	.byte	0x65, 0x70, 0x5f, 0x73, 0x72, 0x63, 0x2f, 0x69, 0x6e, 0x63, 0x6c, 0x75, 0x64, 0x65, 0x2f, 0x63
        /*006e*/ 	.byte	0x75, 0x74, 0x65, 0x2f, 0x61, 0x74, 0x6f, 0x6d, 0x2f, 0x63, 0x6f, 0x70, 0x79, 0x5f, 0x74, 0x72
        /*007e*/ 	.byte	0x61, 0x69, 0x74, 0x73, 0x5f, 0x73, 0x6d, 0x31, 0x30, 0x30, 0x2e, 0x68, 0x70, 0x70, 0x00
	.type		$str$25,@object
	.size		$str$25,(__unnamed_1 - $str$25)
$str$25:
        /*008d*/ 	.byte	0x28, 0x28, 0x75, 0x69, 0x6e, 0x74, 0x33, 0x32, 0x5f, 0x74, 0x28, 0x74, 0x68, 0x72, 0x65, 0x61
        /*009d*/ 	.byte	0x64, 0x49, 0x64, 0x78, 0x2e, 0x78, 0x29, 0x20, 0x2f, 0x20, 0x33, 0x32, 0x29, 0x20, 0x25, 0x20
        /*00ad*/ 	.byte	0x34, 0x29, 0x20, 0x3d, 0x3d, 0x20, 0x28, 0x28, 0x28, 0x74, 0x6d, 0x65, 0x6d, 0x5f, 0x61, 0x64
        /*00bd*/ 	.byte	0x64, 0x72, 0x20, 0x3e, 0x3e, 0x20, 0x31, 0x36, 0x29, 0x20, 0x2f, 0x20, 0x33, 0x32, 0x29, 0x20
        /*00cd*/ 	.byte	0x25, 0x20, 0x34, 0x29, 0x00
	.type		__unnamed_1,@object
	.size		__unnamed_1,(__unnamed_2 - __unnamed_1)
__unnamed_1:
        /*00d2*/ 	.byte	0x61, 0x75, 0x74, 0x6f, 0x20, 0x63, 0x75, 0x74, 0x65, 0x3a, 0x3a, 0x61, 0x73, 0x5f, 0x70, 0x6f
        /* <DEDUP_REMOVED lines=24> */
        /*0262*/ 	.byte	0x43, 0x3c, 0x38, 0x31, 0x39, 0x32, 0x3e, 0x3e, 0x3e, 0x3e, 0x5d, 0x00
	.type		__unnamed_2,@object
	.size		__unnamed_2,(.L_2 - __unnamed_2)
__unnamed_2:
        /* <DEDUP_REMOVED lines=42> */
        /*050e*/ 	.byte	0x3e, 0x3e, 0x3e, 0x3e, 0x5d, 0x00
.L_2:


//--------------------- .nv.shared._ZN7cutlass13device_kernelINS_4gemm6kernel13GemmUniversalIN4cute5tupleIJiiiiEEENS1_10collective13CollectiveMmaINS1_35MainloopSm100TmaUmmaWarpSpecializedILi17ELi2ELi4ENS5_IJNS4_1CILi1EEESB_SB_EEEEENS5_IJNSA_ILi128EEENSA_ILi64EEESF_EEENS_12float_e4m3_tENS5_IJlSB_lEEESH_SI_NS4_8TiledMMAINS4_8MMA_AtomIJNS4_10MMA_TraitsINS4_19SM100_MMA_F8F6F4_SSEJSH_SH_fSE_SF_NS4_17integral_constantINS4_4UMMA5MajorELSP_0EEESQ_NSN_INSO_7ScaleInELSR_0EEESS_EEEEEENS4_6LayoutISC_NS5_IJNSA_ILi0EEESW_SW_EEEEENS5_IJNS4_10UnderscoreESZ_SZ_EEEEENS4_13SM90_TMA_LOADENS4_14ComposedLayoutINS4_7SwizzleILi2ELi4ELi3EEENS4_18smem_ptr_flag_bitsILi8EEENSV_INS5_IJNSA_ILi8EEESF_EEENS5_IJSF_SB_EEEEEEEvNS4_8identityES12_S1C_vS1D_EENS_8epilogue10collective18CollectiveEpilogueINS1F_23Sm100TmaWarpSpecializedILi1ELi1ELi64ELb0ELb0EEEJSG_NS5_IJNSV_ISE_SB_EENSV_ISF_SB_EEEEESH_SI_SH_SI_NS1F_6fusion15FusionCallbacksIS1J_NS1N_17LinearCombinationISH_fSH_fLNS_15FloatRoundStyleE2EEESG_S1M_JEEENS4_5SM1004TMEM4LOAD26SM100_TMEM_LOAD_32dp32b64xES12_S1C_NS4_39AutoVectorizingCopyWithAssumedAlignmentILi128EEENS4_14SM90_TMA_STOREES1C_S1Y_S1Y_EEEvvEEEEvNT_6ParamsE --------------------------
	.section	.nv.shared._ZN7cutlass13device_kernelINS_4gemm6kernel13GemmUniversalIN4cute5tupleIJiiiiEEENS1_10collective13CollectiveMmaINS1_35MainloopSm100TmaUmmaWarpSpecializedILi17ELi2ELi4ENS5_IJNS4_1CILi1EEESB_SB_EEEEENS5_IJNSA_ILi128EEENSA_ILi64EEESF_EEENS_12float_e4m3_tENS5_IJlSB_lEEESH_SI_NS4_8TiledMMAINS4_8MMA_AtomIJNS4_10MMA_TraitsINS4_19SM100_MMA_F8F6F4_SSEJSH_SH_fSE_SF_NS4_17integral_constantINS4_4UMMA5MajorELSP_0EEESQ_NSN_INSO_7ScaleInELSR_0EEESS_EEEEEENS4_6LayoutISC_NS5_IJNSA_ILi0EEESW_SW_EEEEENS5_IJNS4_10UnderscoreESZ_SZ_EEEEENS4_13SM90_TMA_LOADENS4_14ComposedLayoutINS4_7SwizzleILi2ELi4ELi3EEENS4_18smem_ptr_flag_bitsILi8EEENSV_INS5_IJNSA_ILi8EEESF_EEENS5_IJSF_SB_EEEEEEEvNS4_8identityES12_S1C_vS1D_EENS_8epilogue10collective18CollectiveEpilogueINS1F_23Sm100TmaWarpSpecializedILi1ELi1ELi64ELb0ELb0EEEJSG_NS5_IJNSV_ISE_SB_EENSV_ISF_SB_EEEEESH_SI_SH_SI_NS1F_6fusion15FusionCallbacksIS1J_NS1N_17LinearCombinationISH_fSH_fLNS_15FloatRoundStyleE2EEESG_S1M_JEEENS4_5SM1004TMEM4LOAD26SM100_TMEM_LOAD_32dp32b64xES12_S1C_NS4_39AutoVectorizingCopyWithAssumedAlignmentILi128EEENS4_14SM90_TMA_STOREES1C_S1Y_S1Y_EEEvvEEEEvNT_6ParamsE,"aw",@nobits
	.sectionflags	@""
	.align	16
	.zero		1024


//--------------------- .nv.shared.reserved.0     --------------------------
	.section	.nv.shared.reserved.0,"aw",@nobits
	.weak		__nv_reservedSMEM_offset_0_alias
	.size		__nv_reservedSMEM_offset_0_alias, 0, 64
	.other		__nv_reservedSMEM_offset_0_alias,@"STO_CUDA_RESERVED_SHARED STV_DEFAULT"
__nv_reservedSMEM_offset_0_alias:
	.zero		0
.nv.shared.reserved.0:
	.zero		64
	.weak		__nv_reservedSMEM_tcgen05_partition
	.type		__nv_reservedSMEM_tcgen05_partition,@object
	.size		__nv_reservedSMEM_tcgen05_partition,(.L_0 - __nv_reservedSMEM_tcgen05_partition)
__nv_reservedSMEM_tcgen05_partition:
	.zero		32
.L_0:


//--------------------- .nv.global                --------------------------
	.section	.nv.global,"aw",@nobits
.nv.global:
	.type		_ZN39_INTERNAL_65ce7c43_4_k_cu_69f70cf0_70324cute1_E,@object
	.size		_ZN39_INTERNAL_65ce7c43_4_k_cu_69f70cf0_70324cute1_E,(_ZN39_INTERNAL_65ce7c43_4_k_cu_69f70cf0_70324cuda3std3__45__cpo6cbeginE - _ZN39_INTERNAL_65ce7c43_4_k_cu_69f70cf0_70324cute1_E)
_ZN39_INTERNAL_65ce7c43_4_k_cu_69f70cf0_70324cute1_E:
	.zero		1
	.type		_ZN39_INTERNAL_65ce7c43_4_k_cu_69f70cf0_70324cuda3std3__45__cpo6cbeginE,@object
	.size		_ZN39_INTERNAL_65ce7c43_4_k_cu_69f70cf0_70324cuda3std3__45__cpo6cbeginE,(_ZN39_INTERNAL_65ce7c43_4_k_cu_69f70cf0_70324cuda3std3__48in_placeE - _ZN39_INTERNAL_65ce7c43_4_k_cu_69f70cf0_70324cuda3std3__45__cpo6cbeginE)
_ZN39_INTERNAL_65ce7c43_4_k_cu_69f70cf0_70324cuda3std3__45__cpo6cbeginE:
	.zero		1
	.type		_ZN39_INTERNAL_65ce7c43_4_k_cu_69f70cf0_70324cuda3std3__48in_placeE,@object
	.size		_ZN39_INTERNAL_65ce7c43_4_k_cu_69f70cf0_70324cuda3std3__48in_placeE,(_ZN39_INTERNAL_65ce7c43_4_k_cu_69f70cf0_70324cuda3std6ranges3__45__cpo9iter_moveE - _ZN39_INTERNAL_65ce7c43_4_k_cu_69f70cf0_70324cuda3std3__48in_placeE)
_ZN39_INTERNAL_65ce7c43_4_k_cu_69f70cf0_70324cuda3std3__48in_placeE:
	.zero		1
	.type		_ZN39_INTERNAL_65ce7c43_4_k_cu_69f70cf0_70324cuda3std6ranges3__45__cpo9iter_moveE,@object
	.size		_ZN39_INTERNAL_65ce7c43_4_k_cu_69f70cf0_70324cuda3std6ranges3__45__cpo9iter_moveE,(_ZN39_INTERNAL_65ce7c43_4_k_cu_69f70cf0_70324cuda3std3__45__cpo5beginE - _ZN39_INTERNAL_65ce7c43_4_k_cu_69f70cf0_70324cuda3std6ranges3__45__cpo9iter_moveE)
_ZN39_INTERNAL_65ce7c43_4_k_cu_69f70cf0_70324cuda3std6ranges3__45__cpo9iter_moveE:
	.zero		1
	.type		_ZN39_INTERNAL_65ce7c43_4_k_cu_69f70cf0_70324cuda3std3__45__cpo5beginE,@object
	.size		_ZN39_INTERNAL_65ce7c43_4_k_cu_69f70cf0_70324cuda3std3__45__cpo5beginE,(_ZN39_INTERNAL_65ce7c43_4_k_cu_69f70cf0_70324cuda3std3__441_GLOBAL__N__65ce7c43_4_k_cu_69f70cf0_70326ignoreE - _ZN39_INTERNAL_65ce7c43_4_k_cu_69f70cf0_70324cuda3std3__45__cpo5beginE)
_ZN39_INTERNAL_65ce7c43_4_k_cu_69f70cf0_70324cuda3std3__45__cpo5beginE:
	.zero		1
	.type		_ZN39_INTERNAL_65ce7c43_4_k_cu_69f70cf0_70324cuda3std3__441_GLOBAL__N__65ce7c43_4_k_cu_69f70cf0_70326ignoreE,@object
	.size		_ZN39_INTERNAL_65ce7c43_4_k_cu_69f70cf0_70324cuda3std3__441_GLOBAL__N__65ce7c43_4_k_cu_69f70cf0_70326ignoreE,(_ZN39_INTERNAL_65ce7c43_4_k_cu_69f70cf0_70324cute7productE - _ZN39_INTERNAL_65ce7c43_4_k_cu_69f70cf0_70324cuda3std3__441_GLOBAL__N__65ce7c43_4_k_cu_69f70cf0_70326ignoreE)
_ZN39_INTERNAL_65ce7c43_4_k_cu_69f70cf0_70324cuda3std3__441_GLOBAL__N__65ce7c43_4_k_cu_69f70cf0_70326ignoreE:
	.zero		1
	.type		_ZN39_INTERNAL_65ce7c43_4_k_cu_69f70cf0_70324cute7productE,@object
	.size		_ZN39_INTERNAL_65ce7c43_4_k_cu_69f70cf0_70324cute7productE,(_ZN39_INTERNAL_65ce7c43_4_k_cu_69f70cf0_70324cuda3std3__45__cpo3endE - _ZN39_INTERNAL_65ce7c43_4_k_cu_69f70cf0_70324cute7productE)
_ZN39_INTERNAL_65ce7c43_4_k_cu_69f70cf0_70324cute7productE:
	.zero		1
	.type		_ZN39_INTERNAL_65ce7c43_4_k_cu_69f70cf0_70324cuda3std3__45__cpo3endE,@object
	.size		_ZN39_INTERNAL_65ce7c43_4_k_cu_69f70cf0_70324cuda3std3__45__cpo3endE,(_ZN39_INTERNAL_65ce7c43_4_k_cu_69f70cf0_70324cuda3std3__419piecewise_constructE - _ZN39_INTERNAL_65ce7c43_4_k_cu_69f70cf0_70324cuda3std3__45__cpo3endE)
_ZN39_INTERNAL_65ce7c43_4_k_cu_69f70cf0_70324cuda3std3__45__cpo3endE:
	.zero		1
	.type		_ZN39_INTERNAL_65ce7c43_4_k_cu_69f70cf0_70324cuda3std3__419piecewise_constructE,@object
	.size		_ZN39_INTERNAL_65ce7c43_4_k_cu_69f70cf0_70324cuda3std3__419piecewise_constructE,(_ZN39_INTERNAL_65ce7c43_4_k_cu_69f70cf0_70324cuda3std3__45__cpo4cendE - _ZN39_INTERNAL_65ce7c43_4_k_cu_69f70cf0_70324cuda3std3__419piecewise_constructE)
_ZN39_INTERNAL_65ce7c43_4_k_cu_69f70cf0_70324cuda3std3__419piecewise_constructE:
	.zero		1
	.type		_ZN39_INTERNAL_65ce7c43_4_k_cu_69f70cf0_70324cuda3std3__45__cpo4cendE,@object
	.size		_ZN39_INTERNAL_65ce7c43_4_k_cu_69f70cf0_70324cuda3std3__45__cpo4cendE,(_ZN39_INTERNAL_65ce7c43_4_k_cu_69f70cf0_70324cuda3std6ranges3__45__cpo4swapE - _ZN39_INTERNAL_65ce7c43_4_k_cu_69f70cf0_70324cuda3std3__45__cpo4cendE)
_ZN39_INTERNAL_65ce7c43_4_k_cu_69f70cf0_70324cuda3std3__45__cpo4cendE:
	.zero		1
	.type		_ZN39_INTERNAL_65ce7c43_4_k_cu_69f70cf0_70324cuda3std6ranges3__45__cpo4swapE,@object
	.size		_ZN39_INTERNAL_65ce7c43_4_k_cu_69f70cf0_70324cuda3std6ranges3__45__cpo4swapE,(.L_10 - _ZN39_INTERNAL_65ce7c43_4_k_cu_69f70cf0_70324cuda3std6ranges3__45__cpo4swapE)
_ZN39_INTERNAL_65ce7c43_4_k_cu_69f70cf0_70324cuda3std6ranges3__45__cpo4swapE:
	.zero		1
.L_10:


//--------------------- .nv.constant0._ZN7cutlass13device_kernelINS_4gemm6kernel13GemmUniversalIN4cute5tupleIJiiiiEEENS1_10collective13CollectiveMmaINS1_35MainloopSm100TmaUmmaWarpSpecializedILi17ELi2ELi4ENS5_IJNS4_1CILi1EEESB_SB_EEEEENS5_IJNSA_ILi128EEENSA_ILi64EEESF_EEENS_12float_e4m3_tENS5_IJlSB_lEEESH_SI_NS4_8TiledMMAINS4_8MMA_AtomIJNS4_10MMA_TraitsINS4_19SM100_MMA_F8F6F4_SSEJSH_SH_fSE_SF_NS4_17integral_constantINS4_4UMMA5MajorELSP_0EEESQ_NSN_INSO_7ScaleInELSR_0EEESS_EEEEEENS4_6LayoutISC_NS5_IJNSA_ILi0EEESW_SW_EEEEENS5_IJNS4_10UnderscoreESZ_SZ_EEEEENS4_13SM90_TMA_LOADENS4_14ComposedLayoutINS4_7SwizzleILi2ELi4ELi3EEENS4_18smem_ptr_flag_bitsILi8EEENSV_INS5_IJNSA_ILi8EEESF_EEENS5_IJSF_SB_EEEEEEEvNS4_8identityES12_S1C_vS1D_EENS_8epilogue10collective18CollectiveEpilogueINS1F_23Sm100TmaWarpSpecializedILi1ELi1ELi64ELb0ELb0EEEJSG_NS5_IJNSV_ISE_SB_EENSV_ISF_SB_EEEEESH_SI_SH_SI_NS1F_6fusion15FusionCallbacksIS1J_NS1N_17LinearCombinationISH_fSH_fLNS_15FloatRoundStyleE2EEESG_S1M_JEEENS4_5SM1004TMEM4LOAD26SM100_TMEM_LOAD_32dp32b64xES12_S1C_NS4_39AutoVectorizingCopyWithAssumedAlignmentILi128EEENS4_14SM90_TMA_STOREES1C_S1Y_S1Y_EEEvvEEEEvNT_6ParamsE --------------------------
	.section	.nv.constant0._ZN7cutlass13device_kernelINS_4gemm6kernel13GemmUniversalIN4cute5tupleIJiiiiEEENS1_10collective13CollectiveMmaINS1_35MainloopSm100TmaUmmaWarpSpecializedILi17ELi2ELi4ENS5_IJNS4_1CILi1EEESB_SB_EEEEENS5_IJNSA_ILi128EEENSA_ILi64EEESF_EEENS_12float_e4m3_tENS5_IJlSB_lEEESH_SI_NS4_8TiledMMAINS4_8MMA_AtomIJNS4_10MMA_TraitsINS4_19SM100_MMA_F8F6F4_SSEJSH_SH_fSE_SF_NS4_17integral_constantINS4_4UMMA5MajorELSP_0EEESQ_NSN_INSO_7ScaleInELSR_0EEESS_EEEEEENS4_6LayoutISC_NS5_IJNSA_ILi0EEESW_SW_EEEEENS5_IJNS4_10UnderscoreESZ_SZ_EEEEENS4_13SM90_TMA_LOADENS4_14ComposedLayoutINS4_7SwizzleILi2ELi4ELi3EEENS4_18smem_ptr_flag_bitsILi8EEENSV_INS5_IJNSA_ILi8EEESF_EEENS5_IJSF_SB_EEEEEEEvNS4_8identityES12_S1C_vS1D_EENS_8epilogue10collective18CollectiveEpilogueINS1F_23Sm100TmaWarpSpecializedILi1ELi1ELi64ELb0ELb0EEEJSG_NS5_IJNSV_ISE_SB_EENSV_ISF_SB_EEEEESH_SI_SH_SI_NS1F_6fusion15FusionCallbacksIS1J_NS1N_17LinearCombinationISH_fSH_fLNS_15FloatRoundStyleE2EEESG_S1M_JEEENS4_5SM1004TMEM4LOAD26SM100_TMEM_LOAD_32dp32b64xES12_S1C_NS4_39AutoVectorizingCopyWithAssumedAlignmentILi128EEENS4_14SM90_TMA_STOREES1C_S1Y_S1Y_EEEvvEEEEvNT_6ParamsE,"a",@progbits
	.sectionflags	@""
	.align	4
.nv.constant0._ZN7cutlass13device_kernelINS_4gemm6kernel13GemmUniversalIN4cute5tupleIJiiiiEEENS1_10collective13CollectiveMmaINS1_35MainloopSm100TmaUmmaWarpSpecializedILi17ELi2ELi4ENS5_IJNS4_1CILi1EEESB_SB_EEEEENS5_IJNSA_ILi128EEENSA_ILi64EEESF_EEENS_12float_e4m3_tENS5_IJlSB_lEEESH_SI_NS4_8TiledMMAINS4_8MMA_AtomIJNS4_10MMA_TraitsINS4_19SM100_MMA_F8F6F4_SSEJSH_SH_fSE_SF_NS4_17integral_constantINS4_4UMMA5MajorELSP_0EEESQ_NSN_INSO_7ScaleInELSR_0EEESS_EEEEEENS4_6LayoutISC_NS5_IJNSA_ILi0EEESW_SW_EEEEENS5_IJNS4_10UnderscoreESZ_SZ_EEEEENS4_13SM90_TMA_LOADENS4_14ComposedLayoutINS4_7SwizzleILi2ELi4ELi3EEENS4_18smem_ptr_flag_bitsILi8EEENSV_INS5_IJNSA_ILi8EEESF_EEENS5_IJSF_SB_EEEEEEEvNS4_8identityES12_S1C_vS1D_EENS_8epilogue10collective18CollectiveEpilogueINS1F_23Sm100TmaWarpSpecializedILi1ELi1ELi64ELb0ELb0EEEJSG_NS5_IJNSV_ISE_SB_EENSV_ISF_SB_EEEEESH_SI_SH_SI_NS1F_6fusion15FusionCallbacksIS1J_NS1N_17LinearCombinationISH_fSH_fLNS_15FloatRoundStyleE2EEESG_S1M_JEEENS4_5SM1004TMEM4LOAD26SM100_TMEM_LOAD_32dp32b64xES12_S1C_NS4_39AutoVectorizingCopyWithAssumedAlignmentILi128EEENS4_14SM90_TMA_STOREES1C_S1Y_S1Y_EEEvvEEEEvNT_6ParamsE:
	.zero		2944


//--------------------- SYMBOLS --------------------------

	.type		.nv.reservedSmem.offset0,@object
	.size		.nv.reservedSmem.offset0,0x4
	.type		.nv.reservedSmem.cap,@object
	.size		.nv.reservedSmem.cap,0x4
	.type		__assertfail,@function
